//
// Generated by NVIDIA NVVM Compiler
//
// Compiler Build ID: CL-36424714
// Cuda compilation tools, release 13.0, V13.0.88
// Based on NVVM 20.0.0
//

.version 9.0
.target sm_100
.address_size 64

	// .globl	_Z22blocked_gpu_matrixmultPfS_S_S_iiibb
// _ZZ22blocked_gpu_matrixmultPfS_S_S_iiibbE5A_shr has been demoted
// _ZZ22blocked_gpu_matrixmultPfS_S_S_iiibbE5B_shr has been demoted
// _ZZ18update_weights_gpuPfS_iS_iifE8actv_shr has been demoted
// _ZZ18update_weights_gpuPfS_iS_iifE9deriv_shr has been demoted

.visible .entry _Z22blocked_gpu_matrixmultPfS_S_S_iiibb(
	.param .u64 .ptr .align 1 _Z22blocked_gpu_matrixmultPfS_S_S_iiibb_param_0,
	.param .u64 .ptr .align 1 _Z22blocked_gpu_matrixmultPfS_S_S_iiibb_param_1,
	.param .u64 .ptr .align 1 _Z22blocked_gpu_matrixmultPfS_S_S_iiibb_param_2,
	.param .u64 .ptr .align 1 _Z22blocked_gpu_matrixmultPfS_S_S_iiibb_param_3,
	.param .u32 _Z22blocked_gpu_matrixmultPfS_S_S_iiibb_param_4,
	.param .u32 _Z22blocked_gpu_matrixmultPfS_S_S_iiibb_param_5,
	.param .u32 _Z22blocked_gpu_matrixmultPfS_S_S_iiibb_param_6,
	.param .u8 _Z22blocked_gpu_matrixmultPfS_S_S_iiibb_param_7,
	.param .u8 _Z22blocked_gpu_matrixmultPfS_S_S_iiibb_param_8
)
{
	.reg .pred 	%p<37>;
	.reg .b16 	%rs<3>;
	.reg .b32 	%r<52>;
	.reg .b32 	%f<107>;
	.reg .b64 	%rd<21>;
	// demoted variable
	.shared .align 4 .b8 _ZZ22blocked_gpu_matrixmultPfS_S_S_iiibbE5A_shr[1024];
	// demoted variable
	.shared .align 4 .b8 _ZZ22blocked_gpu_matrixmultPfS_S_S_iiibbE5B_shr[1024];
	ld.param.u64 	%rd3, [_Z22blocked_gpu_matrixmultPfS_S_S_iiibb_param_0];
	ld.param.u64 	%rd6, [_Z22blocked_gpu_matrixmultPfS_S_S_iiibb_param_1];
	ld.param.u64 	%rd4, [_Z22blocked_gpu_matrixmultPfS_S_S_iiibb_param_2];
	ld.param.u64 	%rd5, [_Z22blocked_gpu_matrixmultPfS_S_S_iiibb_param_3];
	ld.param.u32 	%r29, [_Z22blocked_gpu_matrixmultPfS_S_S_iiibb_param_4];
	ld.param.u32 	%r30, [_Z22blocked_gpu_matrixmultPfS_S_S_iiibb_param_5];
	ld.param.u32 	%r31, [_Z22blocked_gpu_matrixmultPfS_S_S_iiibb_param_6];
	ld.param.s8 	%rs1, [_Z22blocked_gpu_matrixmultPfS_S_S_iiibb_param_7];
	ld.param.s8 	%rs2, [_Z22blocked_gpu_matrixmultPfS_S_S_iiibb_param_8];
	cvta.to.global.u64 	%rd1, %rd6;
	mov.u32 	%r51, %tid.x;
	mov.u32 	%r50, %tid.y;
	mov.u32 	%r32, %ctaid.x;
	shl.b32 	%r3, %r32, 4;
	add.s32 	%r4, %r3, %r51;
	mov.u32 	%r33, %ctaid.y;
	shl.b32 	%r34, %r33, 4;
	add.s32 	%r5, %r34, %r50;
	setp.lt.s32 	%p2, %r31, 1;
	mov.f32 	%f105, 0f00000000;
	@%p2 bra 	$L__BB0_31;
	add.s32 	%r35, %r31, 15;
	shr.u32 	%r36, %r35, 4;
	setp.lt.s32 	%p3, %r5, %r29;
	shl.b32 	%r37, %r50, 6;
	mov.u32 	%r38, _ZZ22blocked_gpu_matrixmultPfS_S_S_iiibbE5A_shr;
	add.s32 	%r6, %r38, %r37;
	shl.b32 	%r39, %r51, 2;
	add.s32 	%r7, %r6, %r39;
	setp.lt.s32 	%p4, %r4, %r30;
	mov.u32 	%r40, _ZZ22blocked_gpu_matrixmultPfS_S_S_iiibbE5B_shr;
	add.s32 	%r10, %r40, %r39;
	add.s32 	%r8, %r10, %r37;
	and.pred  	%p1, %p3, %p4;
	and.b32  	%r9, %r31, 15;
	sub.s32 	%r49, 1, %r36;
	mad.lo.s32 	%r41, %r50, %r30, %r51;
	add.s32 	%r48, %r41, %r3;
	shl.b32 	%r13, %r30, 4;
	add.s32 	%r42, %r50, -1;
	mad.lo.s32 	%r43, %r30, %r42, %r51;
	add.s32 	%r47, %r43, %r3;
	mad.lo.s32 	%r46, %r31, %r5, %r51;
	cvta.to.global.u64 	%rd2, %rd3;
	mov.f32 	%f105, 0f00000000;
	not.pred 	%p14, %p1;
$L__BB0_2:
	setp.ge.s32 	%p5, %r5, %r29;
	setp.ge.s32 	%p6, %r51, %r31;
	or.pred  	%p7, %p5, %p6;
	@%p7 bra 	$L__BB0_4;
	mul.wide.u32 	%rd7, %r46, 4;
	add.s64 	%rd8, %rd2, %rd7;
	ld.global.f32 	%f22, [%rd8];
	st.shared.f32 	[%r7], %f22;
$L__BB0_4:
	setp.ge.s32 	%p8, %r4, %r30;
	setp.ge.s32 	%p9, %r50, %r31;
	or.pred  	%p10, %p8, %p9;
	@%p10 bra 	$L__BB0_12;
	setp.eq.s16 	%p11, %rs1, 0;
	@%p11 bra 	$L__BB0_9;
	setp.ne.s32 	%p12, %r50, 0;
	@%p12 bra 	$L__BB0_8;
	mov.b32 	%r44, 1065353216;
	st.shared.u32 	[%r8], %r44;
	bra.uni 	$L__BB0_12;
$L__BB0_8:
	mul.wide.s32 	%rd9, %r47, 4;
	add.s64 	%rd10, %rd1, %rd9;
	ld.global.f32 	%f23, [%rd10];
	st.shared.f32 	[%r8], %f23;
	bra.uni 	$L__BB0_12;
$L__BB0_9:
	setp.eq.s16 	%p13, %rs2, 0;
	@%p13 bra 	$L__BB0_11;
	add.s32 	%r45, %r48, 1;
	mul.wide.s32 	%rd11, %r45, 4;
	add.s64 	%rd12, %rd1, %rd11;
	ld.global.f32 	%f24, [%rd12];
	st.shared.f32 	[%r8], %f24;
	bra.uni 	$L__BB0_12;
$L__BB0_11:
	mul.wide.s32 	%rd13, %r48, 4;
	add.s64 	%rd14, %rd1, %rd13;
	ld.global.f32 	%f25, [%rd14];
	st.shared.f32 	[%r8], %f25;
$L__BB0_12:
	bar.sync 	0;
	@%p14 bra 	$L__BB0_30;
	setp.eq.s32 	%p15, %r9, 0;
	setp.ne.s32 	%p16, %r49, 0;
	or.pred  	%p17, %p15, %p16;
	@%p17 bra 	$L__BB0_29;
	setp.eq.s32 	%p18, %r9, 1;
	ld.shared.f32 	%f73, [%r6];
	ld.shared.f32 	%f74, [%r10];
	fma.rn.f32 	%f105, %f73, %f74, %f105;
	@%p18 bra 	$L__BB0_30;
	setp.eq.s32 	%p19, %r9, 2;
	ld.shared.f32 	%f75, [%r6+4];
	ld.shared.f32 	%f76, [%r10+64];
	fma.rn.f32 	%f105, %f75, %f76, %f105;
	@%p19 bra 	$L__BB0_30;
	setp.eq.s32 	%p20, %r9, 3;
	ld.shared.f32 	%f77, [%r6+8];
	ld.shared.f32 	%f78, [%r10+128];
	fma.rn.f32 	%f105, %f77, %f78, %f105;
	@%p20 bra 	$L__BB0_30;
	setp.eq.s32 	%p21, %r9, 4;
	ld.shared.f32 	%f79, [%r6+12];
	ld.shared.f32 	%f80, [%r10+192];
	fma.rn.f32 	%f105, %f79, %f80, %f105;
	@%p21 bra 	$L__BB0_30;
	setp.eq.s32 	%p22, %r9, 5;
	ld.shared.f32 	%f81, [%r6+16];
	ld.shared.f32 	%f82, [%r10+256];
	fma.rn.f32 	%f105, %f81, %f82, %f105;
	@%p22 bra 	$L__BB0_30;
	setp.eq.s32 	%p23, %r9, 6;
	ld.shared.f32 	%f83, [%r6+20];
	ld.shared.f32 	%f84, [%r10+320];
	fma.rn.f32 	%f105, %f83, %f84, %f105;
	@%p23 bra 	$L__BB0_30;
	setp.eq.s32 	%p24, %r9, 7;
	ld.shared.f32 	%f85, [%r6+24];
	ld.shared.f32 	%f86, [%r10+384];
	fma.rn.f32 	%f105, %f85, %f86, %f105;
	@%p24 bra 	$L__BB0_30;
	setp.eq.s32 	%p25, %r9, 8;
	ld.shared.f32 	%f87, [%r6+28];
	ld.shared.f32 	%f88, [%r10+448];
	fma.rn.f32 	%f105, %f87, %f88, %f105;
	@%p25 bra 	$L__BB0_30;
	setp.eq.s32 	%p26, %r9, 9;
	ld.shared.f32 	%f89, [%r6+32];
	ld.shared.f32 	%f90, [%r10+512];
	fma.rn.f32 	%f105, %f89, %f90, %f105;
	@%p26 bra 	$L__BB0_30;
	setp.eq.s32 	%p27, %r9, 10;
	ld.shared.f32 	%f91, [%r6+36];
	ld.shared.f32 	%f92, [%r10+576];
	fma.rn.f32 	%f105, %f91, %f92, %f105;
	@%p27 bra 	$L__BB0_30;
	setp.eq.s32 	%p28, %r9, 11;
	ld.shared.f32 	%f93, [%r6+40];
	ld.shared.f32 	%f94, [%r10+640];
	fma.rn.f32 	%f105, %f93, %f94, %f105;
	@%p28 bra 	$L__BB0_30;
	setp.eq.s32 	%p29, %r9, 12;
	ld.shared.f32 	%f95, [%r6+44];
	ld.shared.f32 	%f96, [%r10+704];
	fma.rn.f32 	%f105, %f95, %f96, %f105;
	@%p29 bra 	$L__BB0_30;
	setp.eq.s32 	%p30, %r9, 13;
	ld.shared.f32 	%f97, [%r6+48];
	ld.shared.f32 	%f98, [%r10+768];
	fma.rn.f32 	%f105, %f97, %f98, %f105;
	@%p30 bra 	$L__BB0_30;
	setp.eq.s32 	%p31, %r9, 14;
	ld.shared.f32 	%f99, [%r6+52];
	ld.shared.f32 	%f100, [%r10+832];
	fma.rn.f32 	%f105, %f99, %f100, %f105;
	@%p31 bra 	$L__BB0_30;
	ld.shared.f32 	%f101, [%r6+56];
	ld.shared.f32 	%f102, [%r10+896];
	fma.rn.f32 	%f105, %f101, %f102, %f105;
	bra.uni 	$L__BB0_30;
$L__BB0_29:
	ld.shared.f32 	%f26, [%r6];
	ld.shared.f32 	%f27, [%r10];
	fma.rn.f32 	%f28, %f26, %f27, %f105;
	ld.shared.f32 	%f29, [%r6+4];
	ld.shared.f32 	%f30, [%r10+64];
	fma.rn.f32 	%f31, %f29, %f30, %f28;
	ld.shared.f32 	%f32, [%r6+8];
	ld.shared.f32 	%f33, [%r10+128];
	fma.rn.f32 	%f34, %f32, %f33, %f31;
	ld.shared.f32 	%f35, [%r6+12];
	ld.shared.f32 	%f36, [%r10+192];
	fma.rn.f32 	%f37, %f35, %f36, %f34;
	ld.shared.f32 	%f38, [%r6+16];
	ld.shared.f32 	%f39, [%r10+256];
	fma.rn.f32 	%f40, %f38, %f39, %f37;
	ld.shared.f32 	%f41, [%r6+20];
	ld.shared.f32 	%f42, [%r10+320];
	fma.rn.f32 	%f43, %f41, %f42, %f40;
	ld.shared.f32 	%f44, [%r6+24];
	ld.shared.f32 	%f45, [%r10+384];
	fma.rn.f32 	%f46, %f44, %f45, %f43;
	ld.shared.f32 	%f47, [%r6+28];
	ld.shared.f32 	%f48, [%r10+448];
	fma.rn.f32 	%f49, %f47, %f48, %f46;
	ld.shared.f32 	%f50, [%r6+32];
	ld.shared.f32 	%f51, [%r10+512];
	fma.rn.f32 	%f52, %f50, %f51, %f49;
	ld.shared.f32 	%f53, [%r6+36];
	ld.shared.f32 	%f54, [%r10+576];
	fma.rn.f32 	%f55, %f53, %f54, %f52;
	ld.shared.f32 	%f56, [%r6+40];
	ld.shared.f32 	%f57, [%r10+640];
	fma.rn.f32 	%f58, %f56, %f57, %f55;
	ld.shared.f32 	%f59, [%r6+44];
	ld.shared.f32 	%f60, [%r10+704];
	fma.rn.f32 	%f61, %f59, %f60, %f58;
	ld.shared.f32 	%f62, [%r6+48];
	ld.shared.f32 	%f63, [%r10+768];
	fma.rn.f32 	%f64, %f62, %f63, %f61;
	ld.shared.f32 	%f65, [%r6+52];
	ld.shared.f32 	%f66, [%r10+832];
	fma.rn.f32 	%f67, %f65, %f66, %f64;
	ld.shared.f32 	%f68, [%r6+56];
	ld.shared.f32 	%f69, [%r10+896];
	fma.rn.f32 	%f70, %f68, %f69, %f67;
	ld.shared.f32 	%f71, [%r6+60];
	ld.shared.f32 	%f72, [%r10+960];
	fma.rn.f32 	%f105, %f71, %f72, %f70;
$L__BB0_30:
	bar.sync 	0;
	add.s32 	%r51, %r51, 16;
	add.s32 	%r50, %r50, 16;
	add.s32 	%r49, %r49, 1;
	add.s32 	%r48, %r48, %r13;
	add.s32 	%r47, %r47, %r13;
	add.s32 	%r46, %r46, 16;
	setp.ne.s32 	%p32, %r49, 1;
	@%p32 bra 	$L__BB0_2;
$L__BB0_31:
	setp.ge.s32 	%p33, %r5, %r29;
	setp.ge.s32 	%p34, %r4, %r30;
	or.pred  	%p35, %p33, %p34;
	@%p35 bra 	$L__BB0_34;
	mad.lo.s32 	%r28, %r30, %r5, %r4;
	cvta.to.global.u64 	%rd15, %rd4;
	mul.wide.s32 	%rd16, %r28, 4;
	add.s64 	%rd17, %rd15, %rd16;
	st.global.f32 	[%rd17], %f105;
	setp.eq.s16 	%p36, %rs1, 0;
	@%p36 bra 	$L__BB0_34;
	max.f32 	%f103, %f105, 0f00000000;
	cvta.to.global.u64 	%rd18, %rd5;
	add.s64 	%rd20, %rd18, %rd16;
	st.global.f32 	[%rd20], %f103;
$L__BB0_34:
	ret;

}
	// .globl	_Z22calc_max_layer_outputsPfiiS_
.visible .entry _Z22calc_max_layer_outputsPfiiS_(
	.param .u64 .ptr .align 1 _Z22calc_max_layer_outputsPfiiS__param_0,
	.param .u32 _Z22calc_max_layer_outputsPfiiS__param_1,
	.param .u32 _Z22calc_max_layer_outputsPfiiS__param_2,
	.param .u64 .ptr .align 1 _Z22calc_max_layer_outputsPfiiS__param_3
)
{
	.reg .pred 	%p<5>;
	.reg .b32 	%r<17>;
	.reg .b32 	%f<4>;
	.reg .b64 	%rd<7>;

	ld.param.u64 	%rd2, [_Z22calc_max_layer_outputsPfiiS__param_0];
	ld.param.u32 	%r7, [_Z22calc_max_layer_outputsPfiiS__param_1];
	ld.param.u32 	%r6, [_Z22calc_max_layer_outputsPfiiS__param_2];
	ld.param.u64 	%rd3, [_Z22calc_max_layer_outputsPfiiS__param_3];
	cvta.to.global.u64 	%rd1, %rd3;
	mov.u32 	%r8, %tid.x;
	mov.u32 	%r9, %ctaid.x;
	shl.b32 	%r10, %r9, 4;
	add.s32 	%r1, %r10, %r8;
	mov.u32 	%r11, %tid.y;
	mov.u32 	%r12, %ctaid.y;
	shl.b32 	%r13, %r12, 4;
	add.s32 	%r2, %r13, %r11;
	setp.ge.s32 	%p1, %r2, %r7;
	setp.ge.s32 	%p2, %r1, %r6;
	or.pred  	%p3, %p1, %p2;
	@%p3 bra 	$L__BB1_3;
	cvta.to.global.u64 	%rd4, %rd2;
	mad.lo.s32 	%r14, %r6, %r2, %r1;
	mul.wide.s32 	%rd5, %r14, 4;
	add.s64 	%rd6, %rd4, %rd5;
	ld.global.f32 	%f1, [%rd6];
	ld.global.u32 	%r16, [%rd1];
$L__BB1_2:
	mov.b32 	%f2, %r16;
	max.f32 	%f3, %f1, %f2;
	mov.b32 	%r15, %f3;
	atom.relaxed.global.cas.b32 	%r5, [%rd1], %r16, %r15;
	setp.ne.s32 	%p4, %r16, %r5;
	mov.u32 	%r16, %r5;
	@%p4 bra 	$L__BB1_2;
$L__BB1_3:
	ret;

}
	// .globl	_Z16calc_exp_shiftedPfiiS_S_
.visible .entry _Z16calc_exp_shiftedPfiiS_S_(
	.param .u64 .ptr .align 1 _Z16calc_exp_shiftedPfiiS_S__param_0,
	.param .u32 _Z16calc_exp_shiftedPfiiS_S__param_1,
	.param .u32 _Z16calc_exp_shiftedPfiiS_S__param_2,
	.param .u64 .ptr .align 1 _Z16calc_exp_shiftedPfiiS_S__param_3,
	.param .u64 .ptr .align 1 _Z16calc_exp_shiftedPfiiS_S__param_4
)
{
	.reg .pred 	%p<4>;
	.reg .b32 	%r<14>;
	.reg .b32 	%f<16>;
	.reg .b64 	%rd<10>;

	ld.param.u64 	%rd1, [_Z16calc_exp_shiftedPfiiS_S__param_0];
	ld.param.u32 	%r4, [_Z16calc_exp_shiftedPfiiS_S__param_1];
	ld.param.u32 	%r3, [_Z16calc_exp_shiftedPfiiS_S__param_2];
	ld.param.u64 	%rd2, [_Z16calc_exp_shiftedPfiiS_S__param_3];
	ld.param.u64 	%rd3, [_Z16calc_exp_shiftedPfiiS_S__param_4];
	mov.u32 	%r5, %tid.x;
	mov.u32 	%r6, %ctaid.x;
	shl.b32 	%r7, %r6, 4;
	add.s32 	%r1, %r7, %r5;
	mov.u32 	%r8, %tid.y;
	mov.u32 	%r9, %ctaid.y;
	shl.b32 	%r10, %r9, 4;
	add.s32 	%r2, %r10, %r8;
	setp.ge.s32 	%p1, %r2, %r4;
	setp.ge.s32 	%p2, %r1, %r3;
	or.pred  	%p3, %p1, %p2;
	@%p3 bra 	$L__BB2_2;
	cvta.to.global.u64 	%rd4, %rd3;
	cvta.to.global.u64 	%rd5, %rd2;
	cvta.to.global.u64 	%rd6, %rd1;
	mad.lo.s32 	%r11, %r3, %r2, %r1;
	mul.wide.s32 	%rd7, %r11, 4;
	add.s64 	%rd8, %rd4, %rd7;
	ld.global.f32 	%f1, [%rd8];
	ld.global.f32 	%f2, [%rd5];
	sub.f32 	%f3, %f1, %f2;
	fma.rn.f32 	%f4, %f3, 0f3BBB989D, 0f3F000000;
	cvt.sat.f32.f32 	%f5, %f4;
	mov.f32 	%f6, 0f4B400001;
	mov.f32 	%f7, 0f437C0000;
	fma.rm.f32 	%f8, %f5, %f7, %f6;
	add.f32 	%f9, %f8, 0fCB40007F;
	neg.f32 	%f10, %f9;
	fma.rn.f32 	%f11, %f3, 0f3FB8AA3B, %f10;
	fma.rn.f32 	%f12, %f3, 0f32A57060, %f11;
	mov.b32 	%r12, %f8;
	shl.b32 	%r13, %r12, 23;
	mov.b32 	%f13, %r13;
	ex2.approx.ftz.f32 	%f14, %f12;
	mul.f32 	%f15, %f14, %f13;
	add.s64 	%rd9, %rd6, %rd7;
	st.global.f32 	[%rd9], %f15;
$L__BB2_2:
	ret;

}
	// .globl	_Z20calc_sum_exp_shiftedPfiiS_S_
.visible .entry _Z20calc_sum_exp_shiftedPfiiS_S_(
	.param .u64 .ptr .align 1 _Z20calc_sum_exp_shiftedPfiiS_S__param_0,
	.param .u32 _Z20calc_sum_exp_shiftedPfiiS_S__param_1,
	.param .u32 _Z20calc_sum_exp_shiftedPfiiS_S__param_2,
	.param .u64 .ptr .align 1 _Z20calc_sum_exp_shiftedPfiiS_S__param_3,
	.param .u64 .ptr .align 1 _Z20calc_sum_exp_shiftedPfiiS_S__param_4
)
{
	.reg .pred 	%p<7>;
	.reg .b32 	%r<14>;
	.reg .b32 	%f<3>;
	.reg .b64 	%rd<11>;

	ld.param.u64 	%rd1, [_Z20calc_sum_exp_shiftedPfiiS_S__param_0];
	ld.param.u32 	%r4, [_Z20calc_sum_exp_shiftedPfiiS_S__param_1];
	ld.param.u32 	%r3, [_Z20calc_sum_exp_shiftedPfiiS_S__param_2];
	ld.param.u64 	%rd2, [_Z20calc_sum_exp_shiftedPfiiS_S__param_3];
	ld.param.u64 	%rd3, [_Z20calc_sum_exp_shiftedPfiiS_S__param_4];
	mov.u32 	%r5, %tid.x;
	mov.u32 	%r6, %ctaid.x;
	shl.b32 	%r7, %r6, 4;
	add.s32 	%r1, %r7, %r5;
	mov.u32 	%r8, %tid.y;
	mov.u32 	%r9, %ctaid.y;
	shl.b32 	%r10, %r9, 4;
	add.s32 	%r2, %r10, %r8;
	setp.ge.s32 	%p1, %r2, %r4;
	setp.ge.s32 	%p2, %r1, %r3;
	or.pred  	%p3, %p1, %p2;
	@%p3 bra 	$L__BB3_4;
	or.b32  	%r11, %r2, %r1;
	setp.ne.s32 	%p4, %r11, 0;
	setp.eq.s64 	%p5, %rd3, 0;
	or.pred  	%p6, %p4, %p5;
	@%p6 bra 	$L__BB3_3;
	cvta.to.global.u64 	%rd4, %rd3;
	mov.b32 	%r12, -8388608;
	st.global.u32 	[%rd4], %r12;
$L__BB3_3:
	cvta.to.global.u64 	%rd5, %rd2;
	mul.wide.s32 	%rd6, %r1, 4;
	add.s64 	%rd7, %rd5, %rd6;
	mad.lo.s32 	%r13, %r3, %r2, %r1;
	cvta.to.global.u64 	%rd8, %rd1;
	mul.wide.s32 	%rd9, %r13, 4;
	add.s64 	%rd10, %rd8, %rd9;
	ld.global.f32 	%f1, [%rd10];
	atom.global.add.f32 	%f2, [%rd7], %f1;
$L__BB3_4:
	ret;

}
	// .globl	_Z20softmax_output_layerPfS_iiS_S_
.visible .entry _Z20softmax_output_layerPfS_iiS_S_(
	.param .u64 .ptr .align 1 _Z20softmax_output_layerPfS_iiS_S__param_0,
	.param .u64 .ptr .align 1 _Z20softmax_output_layerPfS_iiS_S__param_1,
	.param .u32 _Z20softmax_output_layerPfS_iiS_S__param_2,
	.param .u32 _Z20softmax_output_layerPfS_iiS_S__param_3,
	.param .u64 .ptr .align 1 _Z20softmax_output_layerPfS_iiS_S__param_4,
	.param .u64 .ptr .align 1 _Z20softmax_output_layerPfS_iiS_S__param_5
)
{
	.reg .pred 	%p<5>;
	.reg .b32 	%r<13>;
	.reg .b32 	%f<4>;
	.reg .b64 	%rd<16>;

	ld.param.u64 	%rd1, [_Z20softmax_output_layerPfS_iiS_S__param_0];
	ld.param.u64 	%rd2, [_Z20softmax_output_layerPfS_iiS_S__param_1];
	ld.param.u32 	%r4, [_Z20softmax_output_layerPfS_iiS_S__param_2];
	ld.param.u32 	%r3, [_Z20softmax_output_layerPfS_iiS_S__param_3];
	ld.param.u64 	%rd3, [_Z20softmax_output_layerPfS_iiS_S__param_4];
	ld.param.u64 	%rd4, [_Z20softmax_output_layerPfS_iiS_S__param_5];
	mov.u32 	%r5, %tid.x;
	mov.u32 	%r6, %ctaid.x;
	shl.b32 	%r7, %r6, 4;
	add.s32 	%r1, %r7, %r5;
	mov.u32 	%r8, %tid.y;
	mov.u32 	%r9, %ctaid.y;
	shl.b32 	%r10, %r9, 4;
	add.s32 	%r2, %r10, %r8;
	setp.ge.s32 	%p1, %r2, %r4;
	setp.ge.s32 	%p2, %r1, %r3;
	or.pred  	%p3, %p1, %p2;
	@%p3 bra 	$L__BB4_3;
	cvta.to.global.u64 	%rd5, %rd2;
	cvta.to.global.u64 	%rd6, %rd3;
	cvta.to.global.u64 	%rd7, %rd1;
	mad.lo.s32 	%r11, %r3, %r2, %r1;
	mul.wide.s32 	%rd8, %r11, 4;
	add.s64 	%rd9, %rd5, %rd8;
	ld.global.f32 	%f1, [%rd9];
	mul.wide.s32 	%rd10, %r1, 4;
	add.s64 	%rd11, %rd6, %rd10;
	ld.global.f32 	%f2, [%rd11];
	div.rn.f32 	%f3, %f1, %f2;
	add.s64 	%rd12, %rd7, %rd8;
	st.global.f32 	[%rd12], %f3;
	setp.ne.s32 	%p4, %r2, 0;
	@%p4 bra 	$L__BB4_3;
	cvta.to.global.u64 	%rd13, %rd4;
	add.s64 	%rd15, %rd13, %rd10;
	mov.b32 	%r12, 0;
	st.global.u32 	[%rd15], %r12;
$L__BB4_3:
	ret;

}
	// .globl	_Z25crossentropy_output_layerPfiiS_S_S_
.visible .entry _Z25crossentropy_output_layerPfiiS_S_S_(
	.param .u64 .ptr .align 1 _Z25crossentropy_output_layerPfiiS_S_S__param_0,
	.param .u32 _Z25crossentropy_output_layerPfiiS_S_S__param_1,
	.param .u32 _Z25crossentropy_output_layerPfiiS_S_S__param_2,
	.param .u64 .ptr .align 1 _Z25crossentropy_output_layerPfiiS_S_S__param_3,
	.param .u64 .ptr .align 1 _Z25crossentropy_output_layerPfiiS_S_S__param_4,
	.param .u64 .ptr .align 1 _Z25crossentropy_output_layerPfiiS_S_S__param_5
)
{
	.reg .pred 	%p<8>;
	.reg .b32 	%r<17>;
	.reg .b32 	%f<27>;
	.reg .b64 	%rd<16>;

	ld.param.u64 	%rd1, [_Z25crossentropy_output_layerPfiiS_S_S__param_0];
	ld.param.u32 	%r4, [_Z25crossentropy_output_layerPfiiS_S_S__param_1];
	ld.param.u32 	%r3, [_Z25crossentropy_output_layerPfiiS_S_S__param_2];
	ld.param.u64 	%rd2, [_Z25crossentropy_output_layerPfiiS_S_S__param_3];
	ld.param.u64 	%rd3, [_Z25crossentropy_output_layerPfiiS_S_S__param_4];
	ld.param.u64 	%rd4, [_Z25crossentropy_output_layerPfiiS_S_S__param_5];
	mov.u32 	%r5, %tid.x;
	mov.u32 	%r6, %ctaid.x;
	shl.b32 	%r7, %r6, 4;
	add.s32 	%r1, %r7, %r5;
	mov.u32 	%r8, %tid.y;
	mov.u32 	%r9, %ctaid.y;
	shl.b32 	%r10, %r9, 4;
	add.s32 	%r2, %r10, %r8;
	setp.ge.s32 	%p1, %r2, %r4;
	setp.ge.s32 	%p2, %r1, %r3;
	or.pred  	%p3, %p1, %p2;
	@%p3 bra 	$L__BB5_4;
	setp.ne.s32 	%p4, %r2, 0;
	@%p4 bra 	$L__BB5_3;
	cvta.to.global.u64 	%rd5, %rd3;
	mul.wide.s32 	%rd6, %r1, 4;
	add.s64 	%rd7, %rd5, %rd6;
	mov.b32 	%r11, 0;
	st.global.u32 	[%rd7], %r11;
$L__BB5_3:
	cvta.to.global.u64 	%rd8, %rd4;
	mul.wide.s32 	%rd9, %r1, 4;
	add.s64 	%rd10, %rd8, %rd9;
	mad.lo.s32 	%r12, %r3, %r2, %r1;
	cvta.to.global.u64 	%rd11, %rd2;
	mul.wide.s32 	%rd12, %r12, 4;
	add.s64 	%rd13, %rd11, %rd12;
	ld.global.f32 	%f1, [%rd13];
	neg.f32 	%f2, %f1;
	cvta.to.global.u64 	%rd14, %rd1;
	add.s64 	%rd15, %rd14, %rd12;
	ld.global.f32 	%f3, [%rd15];
	setp.lt.f32 	%p5, %f3, 0f00800000;
	mul.f32 	%f4, %f3, 0f4B000000;
	selp.f32 	%f5, %f4, %f3, %p5;
	selp.f32 	%f6, 0fC1B80000, 0f00000000, %p5;
	mov.b32 	%r13, %f5;
	add.s32 	%r14, %r13, -1059760811;
	and.b32  	%r15, %r14, -8388608;
	sub.s32 	%r16, %r13, %r15;
	mov.b32 	%f7, %r16;
	cvt.rn.f32.s32 	%f8, %r15;
	fma.rn.f32 	%f9, %f8, 0f34000000, %f6;
	add.f32 	%f10, %f7, 0fBF800000;
	fma.rn.f32 	%f11, %f10, 0fBE055027, 0f3E1039F6;
	fma.rn.f32 	%f12, %f11, %f10, 0fBDF8CDCC;
	fma.rn.f32 	%f13, %f12, %f10, 0f3E0F2955;
	fma.rn.f32 	%f14, %f13, %f10, 0fBE2AD8B9;
	fma.rn.f32 	%f15, %f14, %f10, 0f3E4CED0B;
	fma.rn.f32 	%f16, %f15, %f10, 0fBE7FFF22;
	fma.rn.f32 	%f17, %f16, %f10, 0f3EAAAA78;
	fma.rn.f32 	%f18, %f17, %f10, 0fBF000000;
	mul.f32 	%f19, %f10, %f18;
	fma.rn.f32 	%f20, %f19, %f10, %f10;
	fma.rn.f32 	%f21, %f9, 0f3F317218, %f20;
	setp.gt.u32 	%p6, %r13, 2139095039;
	fma.rn.f32 	%f22, %f5, 0f7F800000, 0f7F800000;
	selp.f32 	%f23, %f22, %f21, %p6;
	setp.eq.f32 	%p7, %f5, 0f00000000;
	selp.f32 	%f24, 0fFF800000, %f23, %p7;
	mul.f32 	%f25, %f24, %f2;
	atom.global.add.f32 	%f26, [%rd10], %f25;
$L__BB5_4:
	ret;

}
	// .globl	_Z22extract_single_examplePfiiS_iiS_S_
.visible .entry _Z22extract_single_examplePfiiS_iiS_S_(
	.param .u64 .ptr .align 1 _Z22extract_single_examplePfiiS_iiS_S__param_0,
	.param .u32 _Z22extract_single_examplePfiiS_iiS_S__param_1,
	.param .u32 _Z22extract_single_examplePfiiS_iiS_S__param_2,
	.param .u64 .ptr .align 1 _Z22extract_single_examplePfiiS_iiS_S__param_3,
	.param .u32 _Z22extract_single_examplePfiiS_iiS_S__param_4,
	.param .u32 _Z22extract_single_examplePfiiS_iiS_S__param_5,
	.param .u64 .ptr .align 1 _Z22extract_single_examplePfiiS_iiS_S__param_6,
	.param .u64 .ptr .align 1 _Z22extract_single_examplePfiiS_iiS_S__param_7
)
{
	.reg .pred 	%p<6>;
	.reg .b32 	%r<16>;
	.reg .b32 	%f<2>;
	.reg .b64 	%rd<13>;

	ld.param.u64 	%rd1, [_Z22extract_single_examplePfiiS_iiS_S__param_0];
	ld.param.u32 	%r4, [_Z22extract_single_examplePfiiS_iiS_S__param_1];
	ld.param.u32 	%r5, [_Z22extract_single_examplePfiiS_iiS_S__param_2];
	ld.param.u64 	%rd2, [_Z22extract_single_examplePfiiS_iiS_S__param_3];
	ld.param.u32 	%r2, [_Z22extract_single_examplePfiiS_iiS_S__param_4];
	ld.param.u32 	%r3, [_Z22extract_single_examplePfiiS_iiS_S__param_5];
	ld.param.u64 	%rd3, [_Z22extract_single_examplePfiiS_iiS_S__param_6];
	ld.param.u64 	%rd4, [_Z22extract_single_examplePfiiS_iiS_S__param_7];
	mov.u32 	%r6, %tid.x;
	mov.u32 	%r7, %ctaid.x;
	shl.b32 	%r8, %r7, 4;
	add.s32 	%r9, %r8, %r6;
	mov.u32 	%r10, %tid.y;
	mov.u32 	%r11, %ctaid.y;
	shl.b32 	%r12, %r11, 4;
	add.s32 	%r1, %r12, %r10;
	setp.ge.s32 	%p1, %r1, %r4;
	setp.ge.s32 	%p2, %r9, %r5;
	or.pred  	%p3, %p1, %p2;
	@%p3 bra 	$L__BB6_5;
	cvta.to.global.u64 	%rd5, %rd2;
	cvta.to.global.u64 	%rd6, %rd1;
	mad.lo.s32 	%r13, %r2, %r1, %r3;
	mul.wide.s32 	%rd7, %r13, 4;
	add.s64 	%rd8, %rd5, %rd7;
	ld.global.f32 	%f1, [%rd8];
	mul.wide.u32 	%rd9, %r1, 4;
	add.s64 	%rd10, %rd6, %rd9;
	st.global.f32 	[%rd10], %f1;
	setp.eq.s64 	%p4, %rd3, 0;
	@%p4 bra 	$L__BB6_3;
	cvta.to.global.u64 	%rd11, %rd3;
	mov.b32 	%r14, -8388608;
	st.global.u32 	[%rd11], %r14;
$L__BB6_3:
	setp.eq.s64 	%p5, %rd4, 0;
	@%p5 bra 	$L__BB6_5;
	cvta.to.global.u64 	%rd12, %rd4;
	mov.b32 	%r15, 0;
	st.global.u32 	[%rd12], %r15;
$L__BB6_5:
	ret;

}
	// .globl	_Z19extract_avg_examplePfiiS_i
.visible .entry _Z19extract_avg_examplePfiiS_i(
	.param .u64 .ptr .align 1 _Z19extract_avg_examplePfiiS_i_param_0,
	.param .u32 _Z19extract_avg_examplePfiiS_i_param_1,
	.param .u32 _Z19extract_avg_examplePfiiS_i_param_2,
	.param .u64 .ptr .align 1 _Z19extract_avg_examplePfiiS_i_param_3,
	.param .u32 _Z19extract_avg_examplePfiiS_i_param_4
)
{
	.reg .pred 	%p<13>;
	.reg .b32 	%r<37>;
	.reg .b32 	%f<113>;
	.reg .b64 	%rd<32>;

	ld.param.u64 	%rd8, [_Z19extract_avg_examplePfiiS_i_param_0];
	ld.param.u32 	%r19, [_Z19extract_avg_examplePfiiS_i_param_1];
	ld.param.u32 	%r20, [_Z19extract_avg_examplePfiiS_i_param_2];
	ld.param.u64 	%rd9, [_Z19extract_avg_examplePfiiS_i_param_3];
	ld.param.u32 	%r18, [_Z19extract_avg_examplePfiiS_i_param_4];
	cvta.to.global.u64 	%rd1, %rd9;
	mov.u32 	%r21, %tid.x;
	mov.u32 	%r22, %ctaid.x;
	shl.b32 	%r23, %r22, 4;
	add.s32 	%r24, %r23, %r21;
	mov.u32 	%r25, %tid.y;
	mov.u32 	%r26, %ctaid.y;
	shl.b32 	%r27, %r26, 4;
	add.s32 	%r1, %r27, %r25;
	setp.ge.s32 	%p1, %r1, %r19;
	setp.ge.s32 	%p2, %r24, %r20;
	or.pred  	%p3, %p1, %p2;
	@%p3 bra 	$L__BB7_15;
	setp.lt.s32 	%p4, %r18, 1;
	mov.f32 	%f112, 0f00000000;
	@%p4 bra 	$L__BB7_14;
	mul.lo.s32 	%r2, %r18, %r1;
	cvt.rn.f32.u32 	%f1, %r18;
	and.b32  	%r3, %r18, 15;
	setp.lt.u32 	%p5, %r18, 16;
	mov.b32 	%r34, 0;
	mov.f32 	%f112, 0f00000000;
	@%p5 bra 	$L__BB7_5;
	and.b32  	%r34, %r18, 2147483632;
	neg.s32 	%r32, %r34;
	mul.wide.u32 	%rd10, %r2, 4;
	add.s64 	%rd11, %rd10, %rd1;
	add.s64 	%rd30, %rd11, 32;
	mov.f32 	%f112, 0f00000000;
$L__BB7_4:
	.pragma "nounroll";
	ld.global.f32 	%f19, [%rd30+-32];
	div.rn.f32 	%f20, %f19, %f1;
	add.f32 	%f21, %f112, %f20;
	ld.global.f32 	%f22, [%rd30+-28];
	div.rn.f32 	%f23, %f22, %f1;
	add.f32 	%f24, %f21, %f23;
	ld.global.f32 	%f25, [%rd30+-24];
	div.rn.f32 	%f26, %f25, %f1;
	add.f32 	%f27, %f24, %f26;
	ld.global.f32 	%f28, [%rd30+-20];
	div.rn.f32 	%f29, %f28, %f1;
	add.f32 	%f30, %f27, %f29;
	ld.global.f32 	%f31, [%rd30+-16];
	div.rn.f32 	%f32, %f31, %f1;
	add.f32 	%f33, %f30, %f32;
	ld.global.f32 	%f34, [%rd30+-12];
	div.rn.f32 	%f35, %f34, %f1;
	add.f32 	%f36, %f33, %f35;
	ld.global.f32 	%f37, [%rd30+-8];
	div.rn.f32 	%f38, %f37, %f1;
	add.f32 	%f39, %f36, %f38;
	ld.global.f32 	%f40, [%rd30+-4];
	div.rn.f32 	%f41, %f40, %f1;
	add.f32 	%f42, %f39, %f41;
	ld.global.f32 	%f43, [%rd30];
	div.rn.f32 	%f44, %f43, %f1;
	add.f32 	%f45, %f42, %f44;
	ld.global.f32 	%f46, [%rd30+4];
	div.rn.f32 	%f47, %f46, %f1;
	add.f32 	%f48, %f45, %f47;
	ld.global.f32 	%f49, [%rd30+8];
	div.rn.f32 	%f50, %f49, %f1;
	add.f32 	%f51, %f48, %f50;
	ld.global.f32 	%f52, [%rd30+12];
	div.rn.f32 	%f53, %f52, %f1;
	add.f32 	%f54, %f51, %f53;
	ld.global.f32 	%f55, [%rd30+16];
	div.rn.f32 	%f56, %f55, %f1;
	add.f32 	%f57, %f54, %f56;
	ld.global.f32 	%f58, [%rd30+20];
	div.rn.f32 	%f59, %f58, %f1;
	add.f32 	%f60, %f57, %f59;
	ld.global.f32 	%f61, [%rd30+24];
	div.rn.f32 	%f62, %f61, %f1;
	add.f32 	%f63, %f60, %f62;
	ld.global.f32 	%f64, [%rd30+28];
	div.rn.f32 	%f65, %f64, %f1;
	add.f32 	%f112, %f63, %f65;
	add.s32 	%r32, %r32, 16;
	add.s64 	%rd30, %rd30, 64;
	setp.ne.s32 	%p6, %r32, 0;
	@%p6 bra 	$L__BB7_4;
$L__BB7_5:
	setp.eq.s32 	%p7, %r3, 0;
	@%p7 bra 	$L__BB7_14;
	and.b32  	%r9, %r18, 7;
	setp.lt.u32 	%p8, %r3, 8;
	@%p8 bra 	$L__BB7_8;
	add.s32 	%r29, %r34, %r2;
	mul.wide.u32 	%rd12, %r29, 4;
	add.s64 	%rd13, %rd1, %rd12;
	ld.global.f32 	%f67, [%rd13];
	div.rn.f32 	%f68, %f67, %f1;
	add.f32 	%f69, %f112, %f68;
	cvt.u64.u32 	%rd14, %r2;
	cvt.u64.u32 	%rd15, %r34;
	add.s64 	%rd16, %rd15, %rd14;
	shl.b64 	%rd17, %rd16, 2;
	add.s64 	%rd18, %rd1, %rd17;
	ld.global.f32 	%f70, [%rd18+4];
	div.rn.f32 	%f71, %f70, %f1;
	add.f32 	%f72, %f69, %f71;
	ld.global.f32 	%f73, [%rd18+8];
	div.rn.f32 	%f74, %f73, %f1;
	add.f32 	%f75, %f72, %f74;
	ld.global.f32 	%f76, [%rd18+12];
	div.rn.f32 	%f77, %f76, %f1;
	add.f32 	%f78, %f75, %f77;
	ld.global.f32 	%f79, [%rd18+16];
	div.rn.f32 	%f80, %f79, %f1;
	add.f32 	%f81, %f78, %f80;
	ld.global.f32 	%f82, [%rd18+20];
	div.rn.f32 	%f83, %f82, %f1;
	add.f32 	%f84, %f81, %f83;
	ld.global.f32 	%f85, [%rd18+24];
	div.rn.f32 	%f86, %f85, %f1;
	add.f32 	%f87, %f84, %f86;
	ld.global.f32 	%f88, [%rd18+28];
	div.rn.f32 	%f89, %f88, %f1;
	add.f32 	%f112, %f87, %f89;
	add.s32 	%r34, %r34, 8;
$L__BB7_8:
	setp.eq.s32 	%p9, %r9, 0;
	@%p9 bra 	$L__BB7_14;
	and.b32  	%r12, %r18, 3;
	setp.lt.u32 	%p10, %r9, 4;
	@%p10 bra 	$L__BB7_11;
	add.s32 	%r30, %r34, %r2;
	mul.wide.u32 	%rd19, %r30, 4;
	add.s64 	%rd20, %rd1, %rd19;
	ld.global.f32 	%f91, [%rd20];
	div.rn.f32 	%f92, %f91, %f1;
	add.f32 	%f93, %f112, %f92;
	cvt.u64.u32 	%rd21, %r2;
	cvt.u64.u32 	%rd22, %r34;
	add.s64 	%rd23, %rd22, %rd21;
	shl.b64 	%rd24, %rd23, 2;
	add.s64 	%rd25, %rd1, %rd24;
	ld.global.f32 	%f94, [%rd25+4];
	div.rn.f32 	%f95, %f94, %f1;
	add.f32 	%f96, %f93, %f95;
	ld.global.f32 	%f97, [%rd25+8];
	div.rn.f32 	%f98, %f97, %f1;
	add.f32 	%f99, %f96, %f98;
	ld.global.f32 	%f100, [%rd25+12];
	div.rn.f32 	%f101, %f100, %f1;
	add.f32 	%f112, %f99, %f101;
	add.s32 	%r34, %r34, 4;
$L__BB7_11:
	setp.eq.s32 	%p11, %r12, 0;
	@%p11 bra 	$L__BB7_14;
	add.s32 	%r31, %r34, %r2;
	mul.wide.u32 	%rd26, %r31, 4;
	add.s64 	%rd31, %rd1, %rd26;
	neg.s32 	%r36, %r12;
$L__BB7_13:
	.pragma "nounroll";
	ld.global.f32 	%f102, [%rd31];
	div.rn.f32 	%f103, %f102, %f1;
	add.f32 	%f112, %f112, %f103;
	add.s64 	%rd31, %rd31, 4;
	add.s32 	%r36, %r36, 1;
	setp.ne.s32 	%p12, %r36, 0;
	@%p12 bra 	$L__BB7_13;
$L__BB7_14:
	cvta.to.global.u64 	%rd27, %rd8;
	mul.wide.u32 	%rd28, %r1, 4;
	add.s64 	%rd29, %rd27, %rd28;
	st.global.f32 	[%rd29], %f112;
$L__BB7_15:
	ret;

}
	// .globl	_Z22softmax_derivative_gpuPfS_iiS_
.visible .entry _Z22softmax_derivative_gpuPfS_iiS_(
	.param .u64 .ptr .align 1 _Z22softmax_derivative_gpuPfS_iiS__param_0,
	.param .u64 .ptr .align 1 _Z22softmax_derivative_gpuPfS_iiS__param_1,
	.param .u32 _Z22softmax_derivative_gpuPfS_iiS__param_2,
	.param .u32 _Z22softmax_derivative_gpuPfS_iiS__param_3,
	.param .u64 .ptr .align 1 _Z22softmax_derivative_gpuPfS_iiS__param_4
)
{
	.reg .pred 	%p<4>;
	.reg .b32 	%r<11>;
	.reg .b32 	%f<7>;
	.reg .b64 	%rd<10>;

	ld.param.u64 	%rd1, [_Z22softmax_derivative_gpuPfS_iiS__param_0];
	ld.param.u64 	%rd2, [_Z22softmax_derivative_gpuPfS_iiS__param_1];
	ld.param.u32 	%r2, [_Z22softmax_derivative_gpuPfS_iiS__param_2];
	ld.param.u32 	%r3, [_Z22softmax_derivative_gpuPfS_iiS__param_3];
	ld.param.u64 	%rd3, [_Z22softmax_derivative_gpuPfS_iiS__param_4];
	mov.u32 	%r4, %tid.x;
	mov.u32 	%r5, %ctaid.x;
	shl.b32 	%r6, %r5, 4;
	add.s32 	%r7, %r6, %r4;
	mov.u32 	%r8, %tid.y;
	mov.u32 	%r9, %ctaid.y;
	shl.b32 	%r10, %r9, 4;
	add.s32 	%r1, %r10, %r8;
	setp.ge.s32 	%p1, %r1, %r2;
	setp.ge.s32 	%p2, %r7, %r3;
	or.pred  	%p3, %p1, %p2;
	@%p3 bra 	$L__BB8_2;
	cvta.to.global.u64 	%rd4, %rd2;
	cvta.to.global.u64 	%rd5, %rd3;
	cvta.to.global.u64 	%rd6, %rd1;
	mul.wide.u32 	%rd7, %r1, 4;
	add.s64 	%rd8, %rd4, %rd7;
	ld.global.f32 	%f1, [%rd8];
	ld.global.f32 	%f2, [%rd5];
	div.rn.f32 	%f3, %f1, %f2;
	mov.f32 	%f4, 0f3F800000;
	sub.f32 	%f5, %f4, %f3;
	mul.f32 	%f6, %f3, %f5;
	add.s64 	%rd9, %rd6, %rd7;
	st.global.f32 	[%rd9], %f6;
$L__BB8_2:
	ret;

}
	// .globl	_Z24calc_relu_derivative_gpuPfiiS_
.visible .entry _Z24calc_relu_derivative_gpuPfiiS_(
	.param .u64 .ptr .align 1 _Z24calc_relu_derivative_gpuPfiiS__param_0,
	.param .u32 _Z24calc_relu_derivative_gpuPfiiS__param_1,
	.param .u32 _Z24calc_relu_derivative_gpuPfiiS__param_2,
	.param .u64 .ptr .align 1 _Z24calc_relu_derivative_gpuPfiiS__param_3
)
{
	.reg .pred 	%p<5>;
	.reg .b32 	%r<11>;
	.reg .b32 	%f<3>;
	.reg .b64 	%rd<8>;

	ld.param.u64 	%rd1, [_Z24calc_relu_derivative_gpuPfiiS__param_0];
	ld.param.u32 	%r2, [_Z24calc_relu_derivative_gpuPfiiS__param_1];
	ld.param.u32 	%r3, [_Z24calc_relu_derivative_gpuPfiiS__param_2];
	ld.param.u64 	%rd2, [_Z24calc_relu_derivative_gpuPfiiS__param_3];
	mov.u32 	%r4, %tid.x;
	mov.u32 	%r5, %ctaid.x;
	shl.b32 	%r6, %r5, 4;
	add.s32 	%r7, %r6, %r4;
	mov.u32 	%r8, %tid.y;
	mov.u32 	%r9, %ctaid.y;
	shl.b32 	%r10, %r9, 4;
	add.s32 	%r1, %r10, %r8;
	setp.ge.s32 	%p1, %r1, %r2;
	setp.ge.s32 	%p2, %r7, %r3;
	or.pred  	%p3, %p1, %p2;
	@%p3 bra 	$L__BB9_2;
	cvta.to.global.u64 	%rd3, %rd2;
	cvta.to.global.u64 	%rd4, %rd1;
	mul.wide.u32 	%rd5, %r1, 4;
	add.s64 	%rd6, %rd3, %rd5;
	ld.global.f32 	%f1, [%rd6];
	setp.gt.f32 	%p4, %f1, 0f00000000;
	selp.f32 	%f2, 0f3F800000, 0f00000000, %p4;
	add.s64 	%rd7, %rd4, %rd5;
	st.global.f32 	[%rd7], %f2;
$L__BB9_2:
	ret;

}
	// .globl	_Z18update_weights_gpuPfS_iS_iif
.visible .entry _Z18update_weights_gpuPfS_iS_iif(
	.param .u64 .ptr .align 1 _Z18update_weights_gpuPfS_iS_iif_param_0,
	.param .u64 .ptr .align 1 _Z18update_weights_gpuPfS_iS_iif_param_1,
	.param .u32 _Z18update_weights_gpuPfS_iS_iif_param_2,
	.param .u64 .ptr .align 1 _Z18update_weights_gpuPfS_iS_iif_param_3,
	.param .u32 _Z18update_weights_gpuPfS_iS_iif_param_4,
	.param .u32 _Z18update_weights_gpuPfS_iS_iif_param_5,
	.param .f32 _Z18update_weights_gpuPfS_iS_iif_param_6
)
{
	.reg .pred 	%p<6>;
	.reg .b32 	%r<20>;
	.reg .b32 	%f<10>;
	.reg .b64 	%rd<13>;
	// demoted variable
	.shared .align 4 .b8 _ZZ18update_weights_gpuPfS_iS_iifE8actv_shr[64];
	// demoted variable
	.shared .align 4 .b8 _ZZ18update_weights_gpuPfS_iS_iifE9deriv_shr[64];
	ld.param.u64 	%rd1, [_Z18update_weights_gpuPfS_iS_iif_param_0];
	ld.param.u64 	%rd2, [_Z18update_weights_gpuPfS_iS_iif_param_1];
	ld.param.u64 	%rd3, [_Z18update_weights_gpuPfS_iS_iif_param_3];
	ld.param.u32 	%r8, [_Z18update_weights_gpuPfS_iS_iif_param_4];
	ld.param.u32 	%r7, [_Z18update_weights_gpuPfS_iS_iif_param_5];
	ld.param.f32 	%f1, [_Z18update_weights_gpuPfS_iS_iif_param_6];
	mov.u32 	%r1, %tid.x;
	mov.u32 	%r2, %tid.y;
	mov.u32 	%r9, %ctaid.x;
	shl.b32 	%r10, %r9, 4;
	add.s32 	%r3, %r10, %r1;
	mov.u32 	%r11, %ctaid.y;
	shl.b32 	%r12, %r11, 4;
	add.s32 	%r4, %r12, %r2;
	setp.ge.s32 	%p1, %r4, %r8;
	setp.ge.s32 	%p2, %r3, %r7;
	or.pred  	%p3, %p1, %p2;
	@%p3 bra 	$L__BB10_6;
	setp.ne.s32 	%p4, %r2, 0;
	shl.b32 	%r13, %r1, 2;
	mov.u32 	%r14, _ZZ18update_weights_gpuPfS_iS_iifE8actv_shr;
	add.s32 	%r5, %r14, %r13;
	@%p4 bra 	$L__BB10_3;
	cvta.to.global.u64 	%rd4, %rd2;
	mul.wide.s32 	%rd5, %r3, 4;
	add.s64 	%rd6, %rd4, %rd5;
	ld.global.f32 	%f2, [%rd6];
	st.shared.f32 	[%r5], %f2;
$L__BB10_3:
	setp.ne.s32 	%p5, %r1, 0;
	shl.b32 	%r15, %r2, 2;
	mov.u32 	%r16, _ZZ18update_weights_gpuPfS_iS_iifE9deriv_shr;
	add.s32 	%r6, %r16, %r15;
	@%p5 bra 	$L__BB10_5;
	cvta.to.global.u64 	%rd7, %rd1;
	mul.wide.u32 	%rd8, %r4, 4;
	add.s64 	%rd9, %rd7, %rd8;
	ld.global.f32 	%f3, [%rd9];
	st.shared.f32 	[%r6], %f3;
$L__BB10_5:
	bar.sync 	0;
	ld.shared.f32 	%f4, [%r6];
	mul.f32 	%f5, %f1, %f4;
	ld.shared.f32 	%f6, [%r5];
	mul.f32 	%f7, %f5, %f6;
	mad.lo.s32 	%r17, %r4, %r7, %r4;
	add.s32 	%r18, %r3, %r17;
	add.s32 	%r19, %r18, 1;
	cvta.to.global.u64 	%rd10, %rd3;
	mul.wide.s32 	%rd11, %r19, 4;
	add.s64 	%rd12, %rd10, %rd11;
	ld.global.f32 	%f8, [%rd12];
	sub.f32 	%f9, %f8, %f7;
	st.global.f32 	[%rd12], %f9;
$L__BB10_6:
	ret;

}
	// .globl	_Z15update_bias_gpuPfiS_iiif
.visible .entry _Z15update_bias_gpuPfiS_iiif(
	.param .u64 .ptr .align 1 _Z15update_bias_gpuPfiS_iiif_param_0,
	.param .u32 _Z15update_bias_gpuPfiS_iiif_param_1,
	.param .u64 .ptr .align 1 _Z15update_bias_gpuPfiS_iiif_param_2,
	.param .u32 _Z15update_bias_gpuPfiS_iiif_param_3,
	.param .u32 _Z15update_bias_gpuPfiS_iiif_param_4,
	.param .u32 _Z15update_bias_gpuPfiS_iiif_param_5,
	.param .f32 _Z15update_bias_gpuPfiS_iiif_param_6
)
{
	.reg .pred 	%p<4>;
	.reg .b32 	%r<13>;
	.reg .b32 	%f<6>;
	.reg .b64 	%rd<9>;

	ld.param.u64 	%rd1, [_Z15update_bias_gpuPfiS_iiif_param_0];
	ld.param.u64 	%rd2, [_Z15update_bias_gpuPfiS_iiif_param_2];
	ld.param.u32 	%r3, [_Z15update_bias_gpuPfiS_iiif_param_3];
	ld.param.u32 	%r4, [_Z15update_bias_gpuPfiS_iiif_param_4];
	ld.param.u32 	%r2, [_Z15update_bias_gpuPfiS_iiif_param_5];
	ld.param.f32 	%f1, [_Z15update_bias_gpuPfiS_iiif_param_6];
	mov.u32 	%r5, %tid.x;
	mov.u32 	%r6, %ctaid.x;
	shl.b32 	%r7, %r6, 4;
	add.s32 	%r8, %r7, %r5;
	mov.u32 	%r9, %tid.y;
	mov.u32 	%r10, %ctaid.y;
	shl.b32 	%r11, %r10, 4;
	add.s32 	%r1, %r11, %r9;
	setp.ge.s32 	%p1, %r1, %r3;
	setp.ge.s32 	%p2, %r8, %r4;
	or.pred  	%p3, %p1, %p2;
	@%p3 bra 	$L__BB11_2;
	cvta.to.global.u64 	%rd3, %rd1;
	cvta.to.global.u64 	%rd4, %rd2;
	mul.wide.u32 	%rd5, %r1, 4;
	add.s64 	%rd6, %rd3, %rd5;
	ld.global.f32 	%f2, [%rd6];
	mul.f32 	%f3, %f1, %f2;
	mul.lo.s32 	%r12, %r2, %r1;
	mul.wide.s32 	%rd7, %r12, 4;
	add.s64 	%rd8, %rd4, %rd7;
	ld.global.f32 	%f4, [%rd8];
	sub.f32 	%f5, %f4, %f3;
	st.global.f32 	[%rd8], %f5;
$L__BB11_2:
	ret;

}
	// .globl	_Z21calc_hadamard_productPfiiS_S_
.visible .entry _Z21calc_hadamard_productPfiiS_S_(
	.param .u64 .ptr .align 1 _Z21calc_hadamard_productPfiiS_S__param_0,
	.param .u32 _Z21calc_hadamard_productPfiiS_S__param_1,
	.param .u32 _Z21calc_hadamard_productPfiiS_S__param_2,
	.param .u64 .ptr .align 1 _Z21calc_hadamard_productPfiiS_S__param_3,
	.param .u64 .ptr .align 1 _Z21calc_hadamard_productPfiiS_S__param_4
)
{
	.reg .pred 	%p<4>;
	.reg .b32 	%r<12>;
	.reg .b32 	%f<4>;
	.reg .b64 	%rd<11>;

	ld.param.u64 	%rd1, [_Z21calc_hadamard_productPfiiS_S__param_0];
	ld.param.u32 	%r2, [_Z21calc_hadamard_productPfiiS_S__param_1];
	ld.param.u32 	%r3, [_Z21calc_hadamard_productPfiiS_S__param_2];
	ld.param.u64 	%rd2, [_Z21calc_hadamard_productPfiiS_S__param_3];
	ld.param.u64 	%rd3, [_Z21calc_hadamard_productPfiiS_S__param_4];
	mov.u32 	%r4, %tid.x;
	mov.u32 	%r5, %ctaid.x;
	shl.b32 	%r6, %r5, 4;
	add.s32 	%r1, %r6, %r4;
	mov.u32 	%r7, %tid.y;
	mov.u32 	%r8, %ctaid.y;
	shl.b32 	%r9, %r8, 4;
	add.s32 	%r10, %r9, %r7;
	setp.ge.s32 	%p1, %r10, %r2;
	setp.ge.s32 	%p2, %r1, %r3;
	or.pred  	%p3, %p1, %p2;
	@%p3 bra 	$L__BB12_2;
	cvta.to.global.u64 	%rd4, %rd2;
	cvta.to.global.u64 	%rd5, %rd3;
	cvta.to.global.u64 	%rd6, %rd1;
	mul.wide.s32 	%rd7, %r1, 4;
	add.s64 	%rd8, %rd4, %rd7;
	ld.global.f32 	%f1, [%rd8];
	add.s64 	%rd9, %rd5, %rd7;
	ld.global.f32 	%f2, [%rd9];
	mul.f32 	%f3, %f1, %f2;
	add.s64 	%rd10, %rd6, %rd7;
	st.global.f32 	[%rd10], %f3;
	mov.b32 	%r11, 0;
	st.global.u32 	[%rd9], %r11;
$L__BB12_2:
	ret;

}
	// .globl	_Z21accumulate_actv_derivPfiiS_i
.visible .entry _Z21accumulate_actv_derivPfiiS_i(
	.param .u64 .ptr .align 1 _Z21accumulate_actv_derivPfiiS_i_param_0,
	.param .u32 _Z21accumulate_actv_derivPfiiS_i_param_1,
	.param .u32 _Z21accumulate_actv_derivPfiiS_i_param_2,
	.param .u64 .ptr .align 1 _Z21accumulate_actv_derivPfiiS_i_param_3,
	.param .u32 _Z21accumulate_actv_derivPfiiS_i_param_4
)
{
	.reg .pred 	%p<4>;
	.reg .b32 	%r<12>;
	.reg .b32 	%f<5>;
	.reg .b64 	%rd<8>;

	ld.param.u64 	%rd1, [_Z21accumulate_actv_derivPfiiS_i_param_0];
	ld.param.u32 	%r3, [_Z21accumulate_actv_derivPfiiS_i_param_1];
	ld.param.u32 	%r4, [_Z21accumulate_actv_derivPfiiS_i_param_2];
	ld.param.u64 	%rd2, [_Z21accumulate_actv_derivPfiiS_i_param_3];
	ld.param.u32 	%r2, [_Z21accumulate_actv_derivPfiiS_i_param_4];
	mov.u32 	%r5, %tid.x;
	mov.u32 	%r6, %ctaid.x;
	shl.b32 	%r7, %r6, 4;
	add.s32 	%r1, %r7, %r5;
	mov.u32 	%r8, %tid.y;
	mov.u32 	%r9, %ctaid.y;
	shl.b32 	%r10, %r9, 4;
	add.s32 	%r11, %r10, %r8;
	setp.ge.s32 	%p1, %r11, %r3;
	setp.ge.s32 	%p2, %r1, %r4;
	or.pred  	%p3, %p1, %p2;
	@%p3 bra 	$L__BB13_2;
	cvta.to.global.u64 	%rd3, %rd2;
	cvta.to.global.u64 	%rd4, %rd1;
	mul.wide.s32 	%rd5, %r1, 4;
	add.s64 	%rd6, %rd4, %rd5;
	add.s64 	%rd7, %rd3, %rd5;
	ld.global.f32 	%f1, [%rd7];
	cvt.rn.f32.s32 	%f2, %r2;
	div.rn.f32 	%f3, %f1, %f2;
	atom.global.add.f32 	%f4, [%rd6], %f3;
$L__BB13_2:
	ret;

}
	// .globl	_Z24calc_xentropy_derivativePfiiS_S_
.visible .entry _Z24calc_xentropy_derivativePfiiS_S_(
	.param .u64 .ptr .align 1 _Z24calc_xentropy_derivativePfiiS_S__param_0,
	.param .u32 _Z24calc_xentropy_derivativePfiiS_S__param_1,
	.param .u32 _Z24calc_xentropy_derivativePfiiS_S__param_2,
	.param .u64 .ptr .align 1 _Z24calc_xentropy_derivativePfiiS_S__param_3,
	.param .u64 .ptr .align 1 _Z24calc_xentropy_derivativePfiiS_S__param_4
)
{
	.reg .pred 	%p<4>;
	.reg .b32 	%r<12>;
	.reg .b32 	%f<4>;
	.reg .b64 	%rd<11>;

	ld.param.u64 	%rd1, [_Z24calc_xentropy_derivativePfiiS_S__param_0];
	ld.param.u32 	%r4, [_Z24calc_xentropy_derivativePfiiS_S__param_1];
	ld.param.u32 	%r3, [_Z24calc_xentropy_derivativePfiiS_S__param_2];
	ld.param.u64 	%rd2, [_Z24calc_xentropy_derivativePfiiS_S__param_3];
	ld.param.u64 	%rd3, [_Z24calc_xentropy_derivativePfiiS_S__param_4];
	mov.u32 	%r5, %tid.x;
	mov.u32 	%r6, %ctaid.x;
	shl.b32 	%r7, %r6, 4;
	add.s32 	%r1, %r7, %r5;
	mov.u32 	%r8, %tid.y;
	mov.u32 	%r9, %ctaid.y;
	shl.b32 	%r10, %r9, 4;
	add.s32 	%r2, %r10, %r8;
	setp.ge.s32 	%p1, %r2, %r4;
	setp.ge.s32 	%p2, %r1, %r3;
	or.pred  	%p3, %p1, %p2;
	@%p3 bra 	$L__BB14_2;
	cvta.to.global.u64 	%rd4, %rd1;
	cvta.to.global.u64 	%rd5, %rd2;
	cvta.to.global.u64 	%rd6, %rd3;
	mad.lo.s32 	%r11, %r3, %r2, %r1;
	mul.wide.s32 	%rd7, %r11, 4;
	add.s64 	%rd8, %rd4, %rd7;
	ld.global.f32 	%f1, [%rd8];
	add.s64 	%rd9, %rd5, %rd7;
	ld.global.f32 	%f2, [%rd9];
	sub.f32 	%f3, %f1, %f2;
	add.s64 	%rd10, %rd6, %rd7;
	st.global.f32 	[%rd10], %f3;
$L__BB14_2:
	ret;

}


// ===== COMPILED SASS (sm_100) =====

	.target	sm_100

	.elftype	@"ET_EXEC"


//--------------------- .note.nv.tkinfo           --------------------------
	.section	.note.nv.tkinfo,"",@"SHT_NOTE"
	.sectionflags	@"SHF_NOTE_NV_TKINFO"
	.tkinfo
        /*0018*/ 	.word	0x00000002
        /*0030*/ 	.string	""
        /*0030*/ 	.string	"ptxas"
        /*0030*/ 	.string	"Cuda compilation tools, release 13.0, V13.0.88"
        /*0030*/ 	.string	"Build cuda_13.0.r13.0/compiler.36424714_0"
        /*0030*/ 	.string	"-arch sm_100 -m 64 "



//--------------------- .note.nv.cuinfo           --------------------------
	.section	.note.nv.cuinfo,"",@"SHT_NOTE"
	.sectionflags	@"SHF_NOTE_NV_CUINFO"
        /*0018*/ 	.short	0x0002
        /*001a*/ 	.short	0x0064
        /*001c*/ 	.short	0x0082
	.zero		2


//--------------------- .nv.info                  --------------------------
	.section	.nv.info,"",@"SHT_CUDA_INFO"
	.align	4


	//----- nvinfo : EIATTR_REGCOUNT
	.align		4
        /*0000*/ 	.byte	0x04, 0x2f
        /*0002*/ 	.short	(.L_1 - .L_0)
	.align		4
.L_0:
        /*0004*/ 	.word	index@(_Z22blocked_gpu_matrixmultPfS_S_S_iiibb)
        /*0008*/ 	.word	0x0000001f


	//----- nvinfo : EIATTR_FRAME_SIZE
	.align		4
.L_1:
        /*000c*/ 	.byte	0x04, 0x11
        /*000e*/ 	.short	(.L_3 - .L_2)
	.align		4
.L_2:
        /*0010*/ 	.word	index@(_Z22blocked_gpu_matrixmultPfS_S_S_iiibb)
        /*0014*/ 	.word	0x00000000


	//----- nvinfo : EIATTR_REGCOUNT
	.align		4
.L_3:
        /*0018*/ 	.byte	0x04, 0x2f
        /*001a*/ 	.short	(.L_5 - .L_4)
	.align		4
.L_4:
        /*001c*/ 	.word	index@(_Z22calc_max_layer_outputsPfiiS_)
        /*0020*/ 	.word	0x0000000a


	//----- nvinfo : EIATTR_FRAME_SIZE
	.align		4
.L_5:
        /*0024*/ 	.byte	0x04, 0x11
        /*0026*/ 	.short	(.L_7 - .L_6)
	.align		4
.L_6:
        /*0028*/ 	.word	index@(_Z22calc_max_layer_outputsPfiiS_)
        /*002c*/ 	.word	0x00000000


	//----- nvinfo : EIATTR_REGCOUNT
	.align		4
.L_7:
        /*0030*/ 	.byte	0x04, 0x2f
        /*0032*/ 	.short	(.L_9 - .L_8)
	.align		4
.L_8:
        /*0034*/ 	.word	index@(_Z16calc_exp_shiftedPfiiS_S_)
        /*0038*/ 	.word	0x0000000e


	//----- nvinfo : EIATTR_FRAME_SIZE
	.align		4
.L_9:
        /*003c*/ 	.byte	0x04, 0x11
        /*003e*/ 	.short	(.L_11 - .L_10)
	.align		4
.L_10:
        /*0040*/ 	.word	index@(_Z16calc_exp_shiftedPfiiS_S_)
        /*0044*/ 	.word	0x00000000


	//----- nvinfo : EIATTR_REGCOUNT
	.align		4
.L_11:
        /*0048*/ 	.byte	0x04, 0x2f
        /*004a*/ 	.short	(.L_13 - .L_12)
	.align		4
.L_12:
        /*004c*/ 	.word	index@(_Z20calc_sum_exp_shiftedPfiiS_S_)
        /*0050*/ 	.word	0x0000000e


	//----- nvinfo : EIATTR_FRAME_SIZE
	.align		4
.L_13:
        /*0054*/ 	.byte	0x04, 0x11
        /*0056*/ 	.short	(.L_15 - .L_14)
	.align		4
.L_14:
        /*0058*/ 	.word	index@(_Z20calc_sum_exp_shiftedPfiiS_S_)
        /*005c*/ 	.word	0x00000000


	//----- nvinfo : EIATTR_REGCOUNT
	.align		4
.L_15:
        /*0060*/ 	.byte	0x04, 0x2f
        /*0062*/ 	.short	(.L_17 - .L_16)
	.align		4
.L_16:
        /*0064*/ 	.word	index@(_Z20softmax_output_layerPfS_iiS_S_)
        /*0068*/ 	.word	0x00000012


	//----- nvinfo : EIATTR_FRAME_SIZE
	.align		4
.L_17:
        /*006c*/ 	.byte	0x04, 0x11
        /*006e*/ 	.short	(.L_19 - .L_18)
	.align		4
.L_18:
        /*0070*/ 	.word	index@($__internal_3_$__cuda_sm3x_div_rn_noftz_f32_slowpath)
        /*0074*/ 	.word	0x00000000


	//----- nvinfo : EIATTR_FRAME_SIZE
	.align		4
.L_19:
        /*0078*/ 	.byte	0x04, 0x11
        /*007a*/ 	.short	(.L_21 - .L_20)
	.align		4
.L_20:
        /*007c*/ 	.word	index@(_Z20softmax_output_layerPfS_iiS_S_)
        /*0080*/ 	.word	0x00000000


	//----- nvinfo : EIATTR_REGCOUNT
	.align		4
.L_21:
        /*0084*/ 	.byte	0x04, 0x2f
        /*0086*/ 	.short	(.L_23 - .L_22)
	.align		4
.L_22:
        /*0088*/ 	.word	index@(_Z25crossentropy_output_layerPfiiS_S_S_)
        /*008c*/ 	.word	0x00000010


	//----- nvinfo : EIATTR_FRAME_SIZE
	.align		4
.L_23:
        /*0090*/ 	.byte	0x04, 0x11
        /*0092*/ 	.short	(.L_25 - .L_24)
	.align		4
.L_24:
        /*0094*/ 	.word	index@(_Z25crossentropy_output_layerPfiiS_S_S_)
        /*0098*/ 	.word	0x00000000


	//----- nvinfo : EIATTR_REGCOUNT
	.align		4
.L_25:
        /*009c*/ 	.byte	0x04, 0x2f
        /*009e*/ 	.short	(.L_27 - .L_26)
	.align		4
.L_26:
        /*00a0*/ 	.word	index@(_Z22extract_single_examplePfiiS_iiS_S_)
        /*00a4*/ 	.word	0x0000000c


	//----- nvinfo : EIATTR_FRAME_SIZE
	.align		4
.L_27:
        /*00a8*/ 	.byte	0x04, 0x11
        /*00aa*/ 	.short	(.L_29 - .L_28)
	.align		4
.L_28:
        /*00ac*/ 	.word	index@(_Z22extract_single_examplePfiiS_iiS_S_)
        /*00b0*/ 	.word	0x00000000


	//----- nvinfo : EIATTR_REGCOUNT
	.align		4
.L_29:
        /*00b4*/ 	.byte	0x04, 0x2f
        /*00b6*/ 	.short	(.L_31 - .L_30)
	.align		4
.L_30:
        /*00b8*/ 	.word	index@(_Z19extract_avg_examplePfiiS_i)
        /*00bc*/ 	.word	0x00000013


	//----- nvinfo : EIATTR_FRAME_SIZE
	.align		4
.L_31:
        /*00c0*/ 	.byte	0x04, 0x11
        /*00c2*/ 	.short	(.L_33 - .L_32)
	.align		4
.L_32:
        /*00c4*/ 	.word	index@($__internal_2_$__cuda_sm3x_div_rn_noftz_f32_slowpath)
        /*00c8*/ 	.word	0x00000000


	//----- nvinfo : EIATTR_FRAME_SIZE
	.align		4
.L_33:
        /*00cc*/ 	.byte	0x04, 0x11
        /*00ce*/ 	.short	(.L_35 - .L_34)
	.align		4
.L_34:
        /*00d0*/ 	.word	index@(_Z19extract_avg_examplePfiiS_i)
        /*00d4*/ 	.word	0x00000000


	//----- nvinfo : EIATTR_REGCOUNT
	.align		4
.L_35:
        /*00d8*/ 	.byte	0x04, 0x2f
        /*00da*/ 	.short	(.L_37 - .L_36)
	.align		4
.L_36:
        /*00dc*/ 	.word	index@(_Z22softmax_derivative_gpuPfS_iiS_)
        /*00e0*/ 	.word	0x00000010


	//----- nvinfo : EIATTR_FRAME_SIZE
	.align		4
.L_37:
        /*00e4*/ 	.byte	0x04, 0x11
        /*00e6*/ 	.short	(.L_39 - .L_38)
	.align		4
.L_38:
        /*00e8*/ 	.word	index@($__internal_1_$__cuda_sm3x_div_rn_noftz_f32_slowpath)
        /*00ec*/ 	.word	0x00000000


	//----- nvinfo : EIATTR_FRAME_SIZE
	.align		4
.L_39:
        /*00f0*/ 	.byte	0x04, 0x11
        /*00f2*/ 	.short	(.L_41 - .L_40)
	.align		4
.L_40:
        /*00f4*/ 	.word	index@(_Z22softmax_derivative_gpuPfS_iiS_)
        /*00f8*/ 	.word	0x00000000


	//----- nvinfo : EIATTR_REGCOUNT
	.align		4
.L_41:
        /*00fc*/ 	.byte	0x04, 0x2f
        /*00fe*/ 	.short	(.L_43 - .L_42)
	.align		4
.L_42:
        /*0100*/ 	.word	index@(_Z24calc_relu_derivative_gpuPfiiS_)
        /*0104*/ 	.word	0x0000000a


	//----- nvinfo : EIATTR_FRAME_SIZE
	.align		4
.L_43:
        /*0108*/ 	.byte	0x04, 0x11
        /*010a*/ 	.short	(.L_45 - .L_44)
	.align		4
.L_44:
        /*010c*/ 	.word	index@(_Z24calc_relu_derivative_gpuPfiiS_)
        /*0110*/ 	.word	0x00000000


	//----- nvinfo : EIATTR_REGCOUNT
	.align		4
.L_45:
        /*0114*/ 	.byte	0x04, 0x2f
        /*0116*/ 	.short	(.L_47 - .L_46)
	.align		4
.L_46:
        /*0118*/ 	.word	index@(_Z18update_weights_gpuPfS_iS_iif)
        /*011c*/ 	.word	0x00000010


	//----- nvinfo : EIATTR_FRAME_SIZE
	.align		4
.L_47:
        /*0120*/ 	.byte	0x04, 0x11
        /*0122*/ 	.short	(.L_49 - .L_48)
	.align		4
.L_48:
        /*0124*/ 	.word	index@(_Z18update_weights_gpuPfS_iS_iif)
        /*0128*/ 	.word	0x00000000


	//----- nvinfo : EIATTR_REGCOUNT
	.align		4
.L_49:
        /*012c*/ 	.byte	0x04, 0x2f
        /*012e*/ 	.short	(.L_51 - .L_50)
	.align		4
.L_50:
        /*0130*/ 	.word	index@(_Z15update_bias_gpuPfiS_iiif)
        /*0134*/ 	.word	0x0000000c


	//----- nvinfo : EIATTR_FRAME_SIZE
	.align		4
.L_51:
        /*0138*/ 	.byte	0x04, 0x11
        /*013a*/ 	.short	(.L_53 - .L_52)
	.align		4
.L_52:
        /*013c*/ 	.word	index@(_Z15update_bias_gpuPfiS_iiif)
        /*0140*/ 	.word	0x00000000


	//----- nvinfo : EIATTR_REGCOUNT
	.align		4
.L_53:
        /*0144*/ 	.byte	0x04, 0x2f
        /*0146*/ 	.short	(.L_55 - .L_54)
	.align		4
.L_54:
        /*0148*/ 	.word	index@(_Z21calc_hadamard_productPfiiS_S_)
        /*014c*/ 	.word	0x0000000e


	//----- nvinfo : EIATTR_FRAME_SIZE
	.align		4
.L_55:
        /*0150*/ 	.byte	0x04, 0x11
        /*0152*/ 	.short	(.L_57 - .L_56)
	.align		4
.L_56:
        /*0154*/ 	.word	index@(_Z21calc_hadamard_productPfiiS_S_)
        /*0158*/ 	.word	0x00000000


	//----- nvinfo : EIATTR_REGCOUNT
	.align		4
.L_57:
        /*015c*/ 	.byte	0x04, 0x2f
        /*015e*/ 	.short	(.L_59 - .L_58)
	.align		4
.L_58:
        /*0160*/ 	.word	index@(_Z21accumulate_actv_derivPfiiS_i)
        /*0164*/ 	.word	0x00000010


	//----- nvinfo : EIATTR_FRAME_SIZE
	.align		4
.L_59:
        /*0168*/ 	.byte	0x04, 0x11
        /*016a*/ 	.short	(.L_61 - .L_60)
	.align		4
.L_60:
        /*016c*/ 	.word	index@($__internal_0_$__cuda_sm3x_div_rn_noftz_f32_slowpath)
        /*0170*/ 	.word	0x00000000


	//----- nvinfo : EIATTR_FRAME_SIZE
	.align		4
.L_61:
        /*0174*/ 	.byte	0x04, 0x11
        /*0176*/ 	.short	(.L_63 - .L_62)
	.align		4
.L_62:
        /*0178*/ 	.word	index@(_Z21accumulate_actv_derivPfiiS_i)
        /*017c*/ 	.word	0x00000000


	//----- nvinfo : EIATTR_REGCOUNT
	.align		4
.L_63:
        /*0180*/ 	.byte	0x04, 0x2f
        /*0182*/ 	.short	(.L_65 - .L_64)
	.align		4
.L_64:
        /*0184*/ 	.word	index@(_Z24calc_xentropy_derivativePfiiS_S_)
        /*0188*/ 	.word	0x0000000c


	//----- nvinfo : EIATTR_FRAME_SIZE
	.align		4
.L_65:
        /*018c*/ 	.byte	0x04, 0x11
        /*018e*/ 	.short	(.L_67 - .L_66)
	.align		4
.L_66:
        /*0190*/ 	.word	index@(_Z24calc_xentropy_derivativePfiiS_S_)
        /*0194*/ 	.word	0x00000000


	//----- nvinfo : EIATTR_MIN_STACK_SIZE
	.align		4
.L_67:
        /*0198*/ 	.byte	0x04, 0x12
        /*019a*/ 	.short	(.L_69 - .L_68)
	.align		4
.L_68:
        /*019c*/ 	.word	index@(_Z24calc_xentropy_derivativePfiiS_S_)
        /*01a0*/ 	.word	0x00000000


	//----- nvinfo : EIATTR_MIN_STACK_SIZE
	.align		4
.L_69:
        /*01a4*/ 	.byte	0x04, 0x12
        /*01a6*/ 	.short	(.L_71 - .L_70)
	.align		4
.L_70:
        /*01a8*/ 	.word	index@(_Z21accumulate_actv_derivPfiiS_i)
        /*01ac*/ 	.word	0x00000000


	//----- nvinfo : EIATTR_MIN_STACK_SIZE
	.align		4
.L_71:
        /*01b0*/ 	.byte	0x04, 0x12
        /*01b2*/ 	.short	(.L_73 - .L_72)
	.align		4
.L_72:
        /*01b4*/ 	.word	index@(_Z21calc_hadamard_productPfiiS_S_)
        /*01b8*/ 	.word	0x00000000


	//----- nvinfo : EIATTR_MIN_STACK_SIZE
	.align		4
.L_73:
        /*01bc*/ 	.byte	0x04, 0x12
        /*01be*/ 	.short	(.L_75 - .L_74)
	.align		4
.L_74:
        /*01c0*/ 	.word	index@(_Z15update_bias_gpuPfiS_iiif)
        /*01c4*/ 	.word	0x00000000


	//----- nvinfo : EIATTR_MIN_STACK_SIZE
	.align		4
.L_75:
        /*01c8*/ 	.byte	0x04, 0x12
        /*01ca*/ 	.short	(.L_77 - .L_76)
	.align		4
.L_76:
        /*01cc*/ 	.word	index@(_Z18update_weights_gpuPfS_iS_iif)
        /*01d0*/ 	.word	0x00000000


	//----- nvinfo : EIATTR_MIN_STACK_SIZE
	.align		4
.L_77:
        /*01d4*/ 	.byte	0x04, 0x12
        /*01d6*/ 	.short	(.L_79 - .L_78)
	.align		4
.L_78:
        /*01d8*/ 	.word	index@(_Z24calc_relu_derivative_gpuPfiiS_)
        /*01dc*/ 	.word	0x00000000


	//----- nvinfo : EIATTR_MIN_STACK_SIZE
	.align		4
.L_79:
        /*01e0*/ 	.byte	0x04, 0x12
        /*01e2*/ 	.short	(.L_81 - .L_80)
	.align		4
.L_80:
        /*01e4*/ 	.word	index@(_Z22softmax_derivative_gpuPfS_iiS_)
        /*01e8*/ 	.word	0x00000000


	//----- nvinfo : EIATTR_MIN_STACK_SIZE
	.align		4
.L_81:
        /*01ec*/ 	.byte	0x04, 0x12
        /*01ee*/ 	.short	(.L_83 - .L_82)
	.align		4
.L_82:
        /*01f0*/ 	.word	index@(_Z19extract_avg_examplePfiiS_i)
        /*01f4*/ 	.word	0x00000000


	//----- nvinfo : EIATTR_MIN_STACK_SIZE
	.align		4
.L_83:
        /*01f8*/ 	.byte	0x04, 0x12
        /*01fa*/ 	.short	(.L_85 - .L_84)
	.align		4
.L_84:
        /*01fc*/ 	.word	index@(_Z22extract_single_examplePfiiS_iiS_S_)
        /*0200*/ 	.word	0x00000000


	//----- nvinfo : EIATTR_MIN_STACK_SIZE
	.align		4
.L_85:
        /*0204*/ 	.byte	0x04, 0x12
        /*0206*/ 	.short	(.L_87 - .L_86)
	.align		4
.L_86:
        /*0208*/ 	.word	index@(_Z25crossentropy_output_layerPfiiS_S_S_)
        /*020c*/ 	.word	0x00000000


	//----- nvinfo : EIATTR_MIN_STACK_SIZE
	.align		4
.L_87:
        /*0210*/ 	.byte	0x04, 0x12
        /*0212*/ 	.short	(.L_89 - .L_88)
	.align		4
.L_88:
        /*0214*/ 	.word	index@(_Z20softmax_output_layerPfS_iiS_S_)
        /*0218*/ 	.word	0x00000000


	//----- nvinfo : EIATTR_MIN_STACK_SIZE
	.align		4
.L_89:
        /*021c*/ 	.byte	0x04, 0x12
        /*021e*/ 	.short	(.L_91 - .L_90)
	.align		4
.L_90:
        /*0220*/ 	.word	index@(_Z20calc_sum_exp_shiftedPfiiS_S_)
        /*0224*/ 	.word	0x00000000


	//----- nvinfo : EIATTR_MIN_STACK_SIZE
	.align		4
.L_91:
        /*0228*/ 	.byte	0x04, 0x12
        /*022a*/ 	.short	(.L_93 - .L_92)
	.align		4
.L_92:
        /*022c*/ 	.word	index@(_Z16calc_exp_shiftedPfiiS_S_)
        /*0230*/ 	.word	0x00000000


	//----- nvinfo : EIATTR_MIN_STACK_SIZE
	.align		4
.L_93:
        /*0234*/ 	.byte	0x04, 0x12
        /*0236*/ 	.short	(.L_95 - .L_94)
	.align		4
.L_94:
        /*0238*/ 	.word	index@(_Z22calc_max_layer_outputsPfiiS_)
        /*023c*/ 	.word	0x00000000


	//----- nvinfo : EIATTR_MIN_STACK_SIZE
	.align		4
.L_95:
        /*0240*/ 	.byte	0x04, 0x12
        /*0242*/ 	.short	(.L_97 - .L_96)
	.align		4
.L_96:
        /*0244*/ 	.word	index@(_Z22blocked_gpu_matrixmultPfS_S_S_iiibb)
        /*0248*/ 	.word	0x00000000
.L_97:


//--------------------- .nv.compat                --------------------------
	.section	.nv.compat,"",@"SHT_CUDA_COMPAT_INFO"
	.align	4
        /*0000*/ 	.byte	0x02, 0x09, 0x00, 0x00, 0x02, 0x02, 0x01, 0x00, 0x02, 0x05, 0x05, 0x00, 0x03, 0x07, 0x01, 0x01
        /*0010*/ 	.byte	0x02, 0x03, 0x00, 0x00, 0x02, 0x06, 0x01, 0x00, 0x04, 0x0b, 0x08, 0x00, 0x01, 0x00, 0x00, 0x00
        /*0020*/ 	.byte	0x00, 0x00, 0x00, 0x00


//--------------------- .nv.info._Z24calc_xentropy_derivativePfiiS_S_ --------------------------
	.section	.nv.info._Z24calc_xentropy_derivativePfiiS_S_,"",@"SHT_CUDA_INFO"
	.sectionflags	@""
	.align	4


	//----- nvinfo : EIATTR_CUDA_API_VERSION
	.align		4
        /*0000*/ 	.byte	0x04, 0x37
        /*0002*/ 	.short	(.L_99 - .L_98)
.L_98:
        /*0004*/ 	.word	0x00000082


	//----- nvinfo : EIATTR_KPARAM_INFO
	.align		4
.L_99:
        /*0008*/ 	.byte	0x04, 0x17
        /*000a*/ 	.short	(.L_101 - .L_100)
.L_100:
        /*000c*/ 	.word	0x00000000
        /*0010*/ 	.short	0x0004
        /*0012*/ 	.short	0x0018
        /*0014*/ 	.byte	0x00, 0xf5, 0x21, 0x00


	//----- nvinfo : EIATTR_KPARAM_INFO
	.align		4
.L_101:
        /*0018*/ 	.byte	0x04, 0x17
        /*001a*/ 	.short	(.L_103 - .L_102)
.L_102:
        /*001c*/ 	.word	0x00000000
        /*0020*/ 	.short	0x0003
        /*0022*/ 	.short	0x0010
        /*0024*/ 	.byte	0x00, 0xf5, 0x21, 0x00


	//----- nvinfo : EIATTR_KPARAM_INFO
	.align		4
.L_103:
        /*0028*/ 	.byte	0x04, 0x17
        /*002a*/ 	.short	(.L_105 - .L_104)
.L_104:
        /*002c*/ 	.word	0x00000000
        /*0030*/ 	.short	0x0002
        /*0032*/ 	.short	0x000c
        /*0034*/ 	.byte	0x00, 0xf0, 0x11, 0x00


	//----- nvinfo : EIATTR_KPARAM_INFO
	.align		4
.L_105:
        /*0038*/ 	.byte	0x04, 0x17
        /*003a*/ 	.short	(.L_107 - .L_106)
.L_106:
        /*003c*/ 	.word	0x00000000
        /*0040*/ 	.short	0x0001
        /*0042*/ 	.short	0x0008
        /*0044*/ 	.byte	0x00, 0xf0, 0x11, 0x00


	//----- nvinfo : EIATTR_KPARAM_INFO
	.align		4
.L_107:
        /*0048*/ 	.byte	0x04, 0x17
        /*004a*/ 	.short	(.L_109 - .L_108)
.L_108:
        /*004c*/ 	.word	0x00000000
        /*0050*/ 	.short	0x0000
        /*0052*/ 	.short	0x0000
        /*0054*/ 	.byte	0x00, 0xf5, 0x21, 0x00


	//----- nvinfo : EIATTR_SPARSE_MMA_MASK
	.align		4
.L_109:
        /*0058*/ 	.byte	0x03, 0x50
        /*005a*/ 	.short	0x0000


	//----- nvinfo : EIATTR_MAXREG_COUNT
	.align		4
        /*005c*/ 	.byte	0x03, 0x1b
        /*005e*/ 	.short	0x00ff


	//----- nvinfo : EIATTR_MERCURY_ISA_VERSION
	.align		4
        /*0060*/ 	.byte	0x03, 0x5f
        /*0062*/ 	.short	0x0101


	//----- nvinfo : EIATTR_VRC_CTA_INIT_COUNT
	.align		4
        /*0064*/ 	.byte	0x02, 0x4a
	.zero		1
	.zero		1


	//----- nvinfo : EIATTR_EXIT_INSTR_OFFSETS
	.align		4
        /*0068*/ 	.byte	0x04, 0x1c
        /*006a*/ 	.short	(.L_111 - .L_110)


	//   ....[0]....
.L_110:
        /*006c*/ 	.word	0x000000a0


	//   ....[1]....
        /*0070*/ 	.word	0x00000170


	//----- nvinfo : EIATTR_CBANK_PARAM_SIZE
	.align		4
.L_111:
        /*0074*/ 	.byte	0x03, 0x19
        /*0076*/ 	.short	0x0020


	//----- nvinfo : EIATTR_PARAM_CBANK
	.align		4
        /*0078*/ 	.byte	0x04, 0x0a
        /*007a*/ 	.short	(.L_113 - .L_112)
	.align		4
.L_112:
        /*007c*/ 	.word	index@(.nv.constant0._Z24calc_xentropy_derivativePfiiS_S_)
        /*0080*/ 	.short	0x0380
        /*0082*/ 	.short	0x0020


	//----- nvinfo : EIATTR_SW_WAR
	.align		4
.L_113:
        /*0084*/ 	.byte	0x04, 0x36
        /*0086*/ 	.short	(.L_115 - .L_114)
.L_114:
        /*0088*/ 	.word	0x00000008
.L_115:


//--------------------- .nv.info._Z21accumulate_actv_derivPfiiS_i --------------------------
	.section	.nv.info._Z21accumulate_actv_derivPfiiS_i,"",@"SHT_CUDA_INFO"
	.sectionflags	@""
	.align	4


	//----- nvinfo : EIATTR_CUDA_API_VERSION
	.align		4
        /*0000*/ 	.byte	0x04, 0x37
        /*0002*/ 	.short	(.L_117 - .L_116)
.L_116:
        /*0004*/ 	.word	0x00000082


	//----- nvinfo : EIATTR_KPARAM_INFO
	.align		4
.L_117:
        /*0008*/ 	.byte	0x04, 0x17
        /*000a*/ 	.short	(.L_119 - .L_118)
.L_118:
        /*000c*/ 	.word	0x00000000
        /*0010*/ 	.short	0x0004
        /*0012*/ 	.short	0x0018
        /*0014*/ 	.byte	0x00, 0xf0, 0x11, 0x00


	//----- nvinfo : EIATTR_KPARAM_INFO
	.align		4
.L_119:
        /*0018*/ 	.byte	0x04, 0x17
        /*001a*/ 	.short	(.L_121 - .L_120)
.L_120:
        /*001c*/ 	.word	0x00000000
        /*0020*/ 	.short	0x0003
        /*0022*/ 	.short	0x0010
        /*0024*/ 	.byte	0x00, 0xf5, 0x21, 0x00


	//----- nvinfo : EIATTR_KPARAM_INFO
	.align		4
.L_121:
        /*0028*/ 	.byte	0x04, 0x17
        /*002a*/ 	.short	(.L_123 - .L_122)
.L_122:
        /*002c*/ 	.word	0x00000000
        /*0030*/ 	.short	0x0002
        /*0032*/ 	.short	0x000c
        /*0034*/ 	.byte	0x00, 0xf0, 0x11, 0x00


	//----- nvinfo : EIATTR_KPARAM_INFO
	.align		4
.L_123:
        /*0038*/ 	.byte	0x04, 0x17
        /*003a*/ 	.short	(.L_125 - .L_124)
.L_124:
        /*003c*/ 	.word	0x00000000
        /*0040*/ 	.short	0x0001
        /*0042*/ 	.short	0x0008
        /*0044*/ 	.byte	0x00, 0xf0, 0x11, 0x00


	//----- nvinfo : EIATTR_KPARAM_INFO
	.align		4
.L_125:
        /*0048*/ 	.byte	0x04, 0x17
        /*004a*/ 	.short	(.L_127 - .L_126)
.L_126:
        /*004c*/ 	.word	0x00000000
        /*0050*/ 	.short	0x0000
        /*0052*/ 	.short	0x0000
        /*0054*/ 	.byte	0x00, 0xf5, 0x21, 0x00


	//----- nvinfo : EIATTR_SPARSE_MMA_MASK
	.align		4
.L_127:
        /*0058*/ 	.byte	0x03, 0x50
        /*005a*/ 	.short	0x0000


	//----- nvinfo : EIATTR_MAXREG_COUNT
	.align		4
        /*005c*/ 	.byte	0x03, 0x1b
        /*005e*/ 	.short	0x00ff


	//----- nvinfo : EIATTR_MERCURY_ISA_VERSION
	.align		4
        /*0060*/ 	.byte	0x03, 0x5f
        /*0062*/ 	.short	0x0101


	//----- nvinfo : EIATTR_VRC_CTA_INIT_COUNT
	.align		4
        /*0064*/ 	.byte	0x02, 0x4a
	.zero		1
	.zero		1


	//----- nvinfo : EIATTR_EXIT_INSTR_OFFSETS
	.align		4
        /*0068*/ 	.byte	0x04, 0x1c
        /*006a*/ 	.short	(.L_129 - .L_128)


	//   ....[0]....
.L_128:
        /*006c*/ 	.word	0x000000a0


	//   ....[1]....
        /*0070*/ 	.word	0x00000210


	//----- nvinfo : EIATTR_CRS_STACK_SIZE
	.align		4
.L_129:
        /*0074*/ 	.byte	0x04, 0x1e
        /*0076*/ 	.short	(.L_131 - .L_130)
.L_130:
        /*0078*/ 	.word	0x00000000


	//----- nvinfo : EIATTR_CBANK_PARAM_SIZE
	.align		4
.L_131:
        /*007c*/ 	.byte	0x03, 0x19
        /*007e*/ 	.short	0x001c


	//----- nvinfo : EIATTR_PARAM_CBANK
	.align		4
        /*0080*/ 	.byte	0x04, 0x0a
        /*0082*/ 	.short	(.L_133 - .L_132)
	.align		4
.L_132:
        /*0084*/ 	.word	index@(.nv.constant0._Z21accumulate_actv_derivPfiiS_i)
        /*0088*/ 	.short	0x0380
        /*008a*/ 	.short	0x001c


	//----- nvinfo : EIATTR_SW_WAR
	.align		4
.L_133:
        /*008c*/ 	.byte	0x04, 0x36
        /*008e*/ 	.short	(.L_135 - .L_134)
.L_134:
        /*0090*/ 	.word	0x00000008
.L_135:


//--------------------- .nv.info._Z21calc_hadamard_productPfiiS_S_ --------------------------
	.section	.nv.info._Z21calc_hadamard_productPfiiS_S_,"",@"SHT_CUDA_INFO"
	.sectionflags	@""
	.align	4


	//----- nvinfo : EIATTR_CUDA_API_VERSION
	.align		4
        /*0000*/ 	.byte	0x04, 0x37
        /*0002*/ 	.short	(.L_137 - .L_136)
.L_136:
        /*0004*/ 	.word	0x00000082


	//----- nvinfo : EIATTR_KPARAM_INFO
	.align		4
.L_137:
        /*0008*/ 	.byte	0x04, 0x17
        /*000a*/ 	.short	(.L_139 - .L_138)
.L_138:
        /*000c*/ 	.word	0x00000000
        /*0010*/ 	.short	0x0004
        /*0012*/ 	.short	0x0018
        /*0014*/ 	.byte	0x00, 0xf5, 0x21, 0x00


	//----- nvinfo : EIATTR_KPARAM_INFO
	.align		4
.L_139:
        /*0018*/ 	.byte	0x04, 0x17
        /*001a*/ 	.short	(.L_141 - .L_140)
.L_140:
        /*001c*/ 	.word	0x00000000
        /*0020*/ 	.short	0x0003
        /*0022*/ 	.short	0x0010
        /*0024*/ 	.byte	0x00, 0xf5, 0x21, 0x00


	//----- nvinfo : EIATTR_KPARAM_INFO
	.align		4
.L_141:
        /*0028*/ 	.byte	0x04, 0x17
        /*002a*/ 	.short	(.L_143 - .L_142)
.L_142:
        /*002c*/ 	.word	0x00000000
        /*0030*/ 	.short	0x0002
        /*0032*/ 	.short	0x000c
        /*0034*/ 	.byte	0x00, 0xf0, 0x11, 0x00


	//----- nvinfo : EIATTR_KPARAM_INFO
	.align		4
.L_143:
        /*0038*/ 	.byte	0x04, 0x17
        /*003a*/ 	.short	(.L_145 - .L_144)
.L_144:
        /*003c*/ 	.word	0x00000000
        /*0040*/ 	.short	0x0001
        /*0042*/ 	.short	0x0008
        /*0044*/ 	.byte	0x00, 0xf0, 0x11, 0x00


	//----- nvinfo : EIATTR_KPARAM_INFO
	.align		4
.L_145:
        /*0048*/ 	.byte	0x04, 0x17
        /*004a*/ 	.short	(.L_147 - .L_146)
.L_146:
        /*004c*/ 	.word	0x00000000
        /*0050*/ 	.short	0x0000
        /*0052*/ 	.short	0x0000
        /*0054*/ 	.byte	0x00, 0xf5, 0x21, 0x00


	//----- nvinfo : EIATTR_SPARSE_MMA_MASK
	.align		4
.L_147:
        /*0058*/ 	.byte	0x03, 0x50
        /*005a*/ 	.short	0x0000


	//----- nvinfo : EIATTR_MAXREG_COUNT
	.align		4
        /*005c*/ 	.byte	0x03, 0x1b
        /*005e*/ 	.short	0x00ff


	//----- nvinfo : EIATTR_MERCURY_ISA_VERSION
	.align		4
        /*0060*/ 	.byte	0x03, 0x5f
        /*0062*/ 	.short	0x0101


	//----- nvinfo : EIATTR_VRC_CTA_INIT_COUNT
	.align		4
        /*0064*/ 	.byte	0x02, 0x4a
	.zero		1
	.zero		1


	//----- nvinfo : EIATTR_EXIT_INSTR_OFFSETS
	.align		4
        /*0068*/ 	.byte	0x04, 0x1c
        /*006a*/ 	.short	(.L_149 - .L_148)


	//   ....[0]....
.L_148:
        /*006c*/ 	.word	0x000000a0


	//   ....[1]....
        /*0070*/ 	.word	0x00000170


	//----- nvinfo : EIATTR_CBANK_PARAM_SIZE
	.align		4
.L_149:
        /*0074*/ 	.byte	0x03, 0x19
        /*0076*/ 	.short	0x0020


	//----- nvinfo : EIATTR_PARAM_CBANK
	.align		4
        /*0078*/ 	.byte	0x04, 0x0a
        /*007a*/ 	.short	(.L_151 - .L_150)
	.align		4
.L_150:
        /*007c*/ 	.word	index@(.nv.constant0._Z21calc_hadamard_productPfiiS_S_)
        /*0080*/ 	.short	0x0380
        /*0082*/ 	.short	0x0020


	//----- nvinfo : EIATTR_SW_WAR
	.align		4
.L_151:
        /*0084*/ 	.byte	0x04, 0x36
        /*0086*/ 	.short	(.L_153 - .L_152)
.L_152:
        /*0088*/ 	.word	0x00000008
.L_153:


//--------------------- .nv.info._Z15update_bias_gpuPfiS_iiif --------------------------
	.section	.nv.info._Z15update_bias_gpuPfiS_iiif,"",@"SHT_CUDA_INFO"
	.sectionflags	@""
	.align	4


	//----- nvinfo : EIATTR_CUDA_API_VERSION
	.align		4
        /*0000*/ 	.byte	0x04, 0x37
        /*0002*/ 	.short	(.L_155 - .L_154)
.L_154:
        /*0004*/ 	.word	0x00000082


	//----- nvinfo : EIATTR_KPARAM_INFO
	.align		4
.L_155:
        /*0008*/ 	.byte	0x04, 0x17
        /*000a*/ 	.short	(.L_157 - .L_156)
.L_156:
        /*000c*/ 	.word	0x00000000
        /*0010*/ 	.short	0x0006
        /*0012*/ 	.short	0x0024
        /*0014*/ 	.byte	0x00, 0xf0, 0x11, 0x00


	//----- nvinfo : EIATTR_KPARAM_INFO
	.align		4
.L_157:
        /*0018*/ 	.byte	0x04, 0x17
        /*001a*/ 	.short	(.L_159 - .L_158)
.L_158:
        /*001c*/ 	.word	0x00000000
        /*0020*/ 	.short	0x0005
        /*0022*/ 	.short	0x0020
        /*0024*/ 	.byte	0x00, 0xf0, 0x11, 0x00


	//----- nvinfo : EIATTR_KPARAM_INFO
	.align		4
.L_159:
        /*0028*/ 	.byte	0x04, 0x17
        /*002a*/ 	.short	(.L_161 - .L_160)
.L_160:
        /*002c*/ 	.word	0x00000000
        /*0030*/ 	.short	0x0004
        /*0032*/ 	.short	0x001c
        /*0034*/ 	.byte	0x00, 0xf0, 0x11, 0x00


	//----- nvinfo : EIATTR_KPARAM_INFO
	.align		4
.L_161:
        /*0038*/ 	.byte	0x04, 0x17
        /*003a*/ 	.short	(.L_163 - .L_162)
.L_162:
        /*003c*/ 	.word	0x00000000
        /*0040*/ 	.short	0x0003
        /*0042*/ 	.short	0x0018
        /*0044*/ 	.byte	0x00, 0xf0, 0x11, 0x00


	//----- nvinfo : EIATTR_KPARAM_INFO
	.align		4
.L_163:
        /*0048*/ 	.byte	0x04, 0x17
        /*004a*/ 	.short	(.L_165 - .L_164)
.L_164:
        /*004c*/ 	.word	0x00000000
        /*0050*/ 	.short	0x0002
        /*0052*/ 	.short	0x0010
        /*0054*/ 	.byte	0x00, 0xf5, 0x21, 0x00


	//----- nvinfo : EIATTR_KPARAM_INFO
	.align		4
.L_165:
        /*0058*/ 	.byte	0x04, 0x17
        /*005a*/ 	.short	(.L_167 - .L_166)
.L_166:
        /*005c*/ 	.word	0x00000000
        /*0060*/ 	.short	0x0001
        /*0062*/ 	.short	0x0008
        /*0064*/ 	.byte	0x00, 0xf0, 0x11, 0x00


	//----- nvinfo : EIATTR_KPARAM_INFO
	.align		4
.L_167:
        /*0068*/ 	.byte	0x04, 0x17
        /*006a*/ 	.short	(.L_169 - .L_168)
.L_168:
        /*006c*/ 	.word	0x00000000
        /*0070*/ 	.short	0x0000
        /*0072*/ 	.short	0x0000
        /*0074*/ 	.byte	0x00, 0xf5, 0x21, 0x00


	//----- nvinfo : EIATTR_SPARSE_MMA_MASK
	.align		4
.L_169:
        /*0078*/ 	.byte	0x03, 0x50
        /*007a*/ 	.short	0x0000


	//----- nvinfo : EIATTR_MAXREG_COUNT
	.align		4
        /*007c*/ 	.byte	0x03, 0x1b
        /*007e*/ 	.short	0x00ff


	//----- nvinfo : EIATTR_MERCURY_ISA_VERSION
	.align		4
        /*0080*/ 	.byte	0x03, 0x5f
        /*0082*/ 	.short	0x0101


	//----- nvinfo : EIATTR_VRC_CTA_INIT_COUNT
	.align		4
        /*0084*/ 	.byte	0x02, 0x4a
	.zero		1
	.zero		1


	//----- nvinfo : EIATTR_EXIT_INSTR_OFFSETS
	.align		4
        /*0088*/ 	.byte	0x04, 0x1c
        /*008a*/ 	.short	(.L_171 - .L_170)


	//   ....[0]....
.L_170:
        /*008c*/ 	.word	0x000000a0


	//   ....[1]....
        /*0090*/ 	.word	0x00000160


	//----- nvinfo : EIATTR_CBANK_PARAM_SIZE
	.align		4
.L_171:
        /*0094*/ 	.byte	0x03, 0x19
        /*0096*/ 	.short	0x0028


	//----- nvinfo : EIATTR_PARAM_CBANK
	.align		4
        /*0098*/ 	.byte	0x04, 0x0a
        /*009a*/ 	.short	(.L_173 - .L_172)
	.align		4
.L_172:
        /*009c*/ 	.word	index@(.nv.constant0._Z15update_bias_gpuPfiS_iiif)
        /*00a0*/ 	.short	0x0380
        /*00a2*/ 	.short	0x0028


	//----- nvinfo : EIATTR_SW_WAR
	.align		4
.L_173:
        /*00a4*/ 	.byte	0x04, 0x36
        /*00a6*/ 	.short	(.L_175 - .L_174)
.L_174:
        /*00a8*/ 	.word	0x00000008
.L_175:


//--------------------- .nv.info._Z18update_weights_gpuPfS_iS_iif --------------------------
	.section	.nv.info._Z18update_weights_gpuPfS_iS_iif,"",@"SHT_CUDA_INFO"
	.sectionflags	@""
	.align	4


	//----- nvinfo : EIATTR_CUDA_API_VERSION
	.align		4
        /*0000*/ 	.byte	0x04, 0x37
        /*0002*/ 	.short	(.L_177 - .L_176)
.L_176:
        /*0004*/ 	.word	0x00000082


	//----- nvinfo : EIATTR_KPARAM_INFO
	.align		4
.L_177:
        /*0008*/ 	.byte	0x04, 0x17
        /*000a*/ 	.short	(.L_179 - .L_178)
.L_178:
        /*000c*/ 	.word	0x00000000
        /*0010*/ 	.short	0x0006
        /*0012*/ 	.short	0x0028
        /*0014*/ 	.byte	0x00, 0xf0, 0x11, 0x00


	//----- nvinfo : EIATTR_KPARAM_INFO
	.align		4
.L_179:
        /*0018*/ 	.byte	0x04, 0x17
        /*001a*/ 	.short	(.L_181 - .L_180)
.L_180:
        /*001c*/ 	.word	0x00000000
        /*0020*/ 	.short	0x0005
        /*0022*/ 	.short	0x0024
        /*0024*/ 	.byte	0x00, 0xf0, 0x11, 0x00


	//----- nvinfo : EIATTR_KPARAM_INFO
	.align		4
.L_181:
        /*0028*/ 	.byte	0x04, 0x17
        /*002a*/ 	.short	(.L_183 - .L_182)
.L_182:
        /*002c*/ 	.word	0x00000000
        /*0030*/ 	.short	0x0004
        /*0032*/ 	.short	0x0020
        /*0034*/ 	.byte	0x00, 0xf0, 0x11, 0x00


	//----- nvinfo : EIATTR_KPARAM_INFO
	.align		4
.L_183:
        /*0038*/ 	.byte	0x04, 0x17
        /*003a*/ 	.short	(.L_185 - .L_184)
.L_184:
        /*003c*/ 	.word	0x00000000
        /*0040*/ 	.short	0x0003
        /*0042*/ 	.short	0x0018
        /*0044*/ 	.byte	0x00, 0xf5, 0x21, 0x00


	//----- nvinfo : EIATTR_KPARAM_INFO
	.align		4
.L_185:
        /*0048*/ 	.byte	0x04, 0x17
        /*004a*/ 	.short	(.L_187 - .L_186)
.L_186:
        /*004c*/ 	.word	0x00000000
        /*0050*/ 	.short	0x0002
        /*0052*/ 	.short	0x0010
        /*0054*/ 	.byte	0x00, 0xf0, 0x11, 0x00


	//----- nvinfo : EIATTR_KPARAM_INFO
	.align		4
.L_187:
        /*0058*/ 	.byte	0x04, 0x17
        /*005a*/ 	.short	(.L_189 - .L_188)
.L_188:
        /*005c*/ 	.word	0x00000000
        /*0060*/ 	.short	0x0001
        /*0062*/ 	.short	0x0008
        /*0064*/ 	.byte	0x00, 0xf5, 0x21, 0x00


	//----- nvinfo : EIATTR_KPARAM_INFO
	.align		4
.L_189:
        /*0068*/ 	.byte	0x04, 0x17
        /*006a*/ 	.short	(.L_191 - .L_190)
.L_190:
        /*006c*/ 	.word	0x00000000
        /*0070*/ 	.short	0x0000
        /*0072*/ 	.short	0x0000
        /*0074*/ 	.byte	0x00, 0xf5, 0x21, 0x00


	//----- nvinfo : EIATTR_SPARSE_MMA_MASK
	.align		4
.L_191:
        /*0078*/ 	.byte	0x03, 0x50
        /*007a*/ 	.short	0x0000


	//----- nvinfo : EIATTR_MAXREG_COUNT
	.align		4
        /*007c*/ 	.byte	0x03, 0x1b
        /*007e*/ 	.short	0x00ff


	//----- nvinfo : EIATTR_NUM_BARRIERS
	.align		4
        /*0080*/ 	.byte	0x02, 0x4c
        /*0082*/ 	.byte	0x01
	.zero		1


	//----- nvinfo : EIATTR_MERCURY_ISA_VERSION
	.align		4
        /*0084*/ 	.byte	0x03, 0x5f
        /*0086*/ 	.short	0x0101


	//----- nvinfo : EIATTR_VRC_CTA_INIT_COUNT
	.align		4
        /*0088*/ 	.byte	0x02, 0x4a
	.zero		1
	.zero		1


	//----- nvinfo : EIATTR_EXIT_INSTR_OFFSETS
	.align		4
        /*008c*/ 	.byte	0x04, 0x1c
        /*008e*/ 	.short	(.L_193 - .L_192)


	//   ....[0]....
.L_192:
        /*0090*/ 	.word	0x000000a0


	//   ....[1]....
        /*0094*/ 	.word	0x00000290


	//----- nvinfo : EIATTR_CBANK_PARAM_SIZE
	.align		4
.L_193:
        /*0098*/ 	.byte	0x03, 0x19
        /*009a*/ 	.short	0x002c


	//----- nvinfo : EIATTR_PARAM_CBANK
	.align		4
        /*009c*/ 	.byte	0x04, 0x0a
        /*009e*/ 	.short	(.L_195 - .L_194)
	.align		4
.L_194:
        /*00a0*/ 	.word	index@(.nv.constant0._Z18update_weights_gpuPfS_iS_iif)
        /*00a4*/ 	.short	0x0380
        /*00a6*/ 	.short	0x002c


	//----- nvinfo : EIATTR_SW_WAR
	.align		4
.L_195:
        /*00a8*/ 	.byte	0x04, 0x36
        /*00aa*/ 	.short	(.L_197 - .L_196)
.L_196:
        /*00ac*/ 	.word	0x00000008
.L_197:


//--------------------- .nv.info._Z24calc_relu_derivative_gpuPfiiS_ --------------------------
	.section	.nv.info._Z24calc_relu_derivative_gpuPfiiS_,"",@"SHT_CUDA_INFO"
	.sectionflags	@""
	.align	4


	//----- nvinfo : EIATTR_CUDA_API_VERSION
	.align		4
        /*0000*/ 	.byte	0x04, 0x37
        /*0002*/ 	.short	(.L_199 - .L_198)
.L_198:
        /*0004*/ 	.word	0x00000082


	//----- nvinfo : EIATTR_KPARAM_INFO
	.align		4
.L_199:
        /*0008*/ 	.byte	0x04, 0x17
        /*000a*/ 	.short	(.L_201 - .L_200)
.L_200:
        /*000c*/ 	.word	0x00000000
        /*0010*/ 	.short	0x0003
        /*0012*/ 	.short	0x0010
        /*0014*/ 	.byte	0x00, 0xf5, 0x21, 0x00


	//----- nvinfo : EIATTR_KPARAM_INFO
	.align		4
.L_201:
        /*0018*/ 	.byte	0x04, 0x17
        /*001a*/ 	.short	(.L_203 - .L_202)
.L_202:
        /*001c*/ 	.word	0x00000000
        /*0020*/ 	.short	0x0002
        /*0022*/ 	.short	0x000c
        /*0024*/ 	.byte	0x00, 0xf0, 0x11, 0x00


	//----- nvinfo : EIATTR_KPARAM_INFO
	.align		4
.L_203:
        /*0028*/ 	.byte	0x04, 0x17
        /*002a*/ 	.short	(.L_205 - .L_204)
.L_204:
        /*002c*/ 	.word	0x00000000
        /*0030*/ 	.short	0x0001
        /*0032*/ 	.short	0x0008
        /*0034*/ 	.byte	0x00, 0xf0, 0x11, 0x00


	//----- nvinfo : EIATTR_KPARAM_INFO
	.align		4
.L_205:
        /*0038*/ 	.byte	0x04, 0x17
        /*003a*/ 	.short	(.L_207 - .L_206)
.L_206:
        /*003c*/ 	.word	0x00000000
        /*0040*/ 	.short	0x0000
        /*0042*/ 	.short	0x0000
        /*0044*/ 	.byte	0x00, 0xf5, 0x21, 0x00


	//----- nvinfo : EIATTR_SPARSE_MMA_MASK
	.align		4
.L_207:
        /*0048*/ 	.byte	0x03, 0x50
        /*004a*/ 	.short	0x0000


	//----- nvinfo : EIATTR_MAXREG_COUNT
	.align		4
        /*004c*/ 	.byte	0x03, 0x1b
        /*004e*/ 	.short	0x00ff


	//----- nvinfo : EIATTR_MERCURY_ISA_VERSION
	.align		4
        /*0050*/ 	.byte	0x03, 0x5f
        /*0052*/ 	.short	0x0101


	//----- nvinfo : EIATTR_VRC_CTA_INIT_COUNT
	.align		4
        /*0054*/ 	.byte	0x02, 0x4a
	.zero		1
	.zero		1


	//----- nvinfo : EIATTR_EXIT_INSTR_OFFSETS
	.align		4
        /*0058*/ 	.byte	0x04, 0x1c
        /*005a*/ 	.short	(.L_209 - .L_208)


	//   ....[0]....
.L_208:
        /*005c*/ 	.word	0x000000a0


	//   ....[1]....
        /*0060*/ 	.word	0x00000130


	//----- nvinfo : EIATTR_CBANK_PARAM_SIZE
	.align		4
.L_209:
        /*0064*/ 	.byte	0x03, 0x19
        /*0066*/ 	.short	0x0018


	//----- nvinfo : EIATTR_PARAM_CBANK
	.align		4
        /*0068*/ 	.byte	0x04, 0x0a
        /*006a*/ 	.short	(.L_211 - .L_210)
	.align		4
.L_210:
        /*006c*/ 	.word	index@(.nv.constant0._Z24calc_relu_derivative_gpuPfiiS_)
        /*0070*/ 	.short	0x0380
        /*0072*/ 	.short	0x0018


	//----- nvinfo : EIATTR_SW_WAR
	.align		4
.L_211:
        /*0074*/ 	.byte	0x04, 0x36
        /*0076*/ 	.short	(.L_213 - .L_212)
.L_212:
        /*0078*/ 	.word	0x00000008
.L_213:


//--------------------- .nv.info._Z22softmax_derivative_gpuPfS_iiS_ --------------------------
	.section	.nv.info._Z22softmax_derivative_gpuPfS_iiS_,"",@"SHT_CUDA_INFO"
	.sectionflags	@""
	.align	4


	//----- nvinfo : EIATTR_CUDA_API_VERSION
	.align		4
        /*0000*/ 	.byte	0x04, 0x37
        /*0002*/ 	.short	(.L_215 - .L_214)
.L_214:
        /*0004*/ 	.word	0x00000082


	//----- nvinfo : EIATTR_KPARAM_INFO
	.align		4
.L_215:
        /*0008*/ 	.byte	0x04, 0x17
        /*000a*/ 	.short	(.L_217 - .L_216)
.L_216:
        /*000c*/ 	.word	0x00000000
        /*0010*/ 	.short	0x0004
        /*0012*/ 	.short	0x0018
        /*0014*/ 	.byte	0x00, 0xf5, 0x21, 0x00


	//----- nvinfo : EIATTR_KPARAM_INFO
	.align		4
.L_217:
        /*0018*/ 	.byte	0x04, 0x17
        /*001a*/ 	.short	(.L_219 - .L_218)
.L_218:
        /*001c*/ 	.word	0x00000000
        /*0020*/ 	.short	0x0003
        /*0022*/ 	.short	0x0014
        /*0024*/ 	.byte	0x00, 0xf0, 0x11, 0x00


	//----- nvinfo : EIATTR_KPARAM_INFO
	.align		4
.L_219:
        /*0028*/ 	.byte	0x04, 0x17
        /*002a*/ 	.short	(.L_221 - .L_220)
.L_220:
        /*002c*/ 	.word	0x00000000
        /*0030*/ 	.short	0x0002
        /*0032*/ 	.short	0x0010
        /*0034*/ 	.byte	0x00, 0xf0, 0x11, 0x00


	//----- nvinfo : EIATTR_KPARAM_INFO
	.align		4
.L_221:
        /*0038*/ 	.byte	0x04, 0x17
        /*003a*/ 	.short	(.L_223 - .L_222)
.L_222:
        /*003c*/ 	.word	0x00000000
        /*0040*/ 	.short	0x0001
        /*0042*/ 	.short	0x0008
        /*0044*/ 	.byte	0x00, 0xf5, 0x21, 0x00


	//----- nvinfo : EIATTR_KPARAM_INFO
	.align		4
.L_223:
        /*0048*/ 	.byte	0x04, 0x17
        /*004a*/ 	.short	(.L_225 - .L_224)
.L_224:
        /*004c*/ 	.word	0x00000000
        /*0050*/ 	.short	0x0000
        /*0052*/ 	.short	0x0000
        /*0054*/ 	.byte	0x00, 0xf5, 0x21, 0x00


	//----- nvinfo : EIATTR_SPARSE_MMA_MASK
	.align		4
.L_225:
        /*0058*/ 	.byte	0x03, 0x50
        /*005a*/ 	.short	0x0000


	//----- nvinfo : EIATTR_MAXREG_COUNT
	.align		4
        /*005c*/ 	.byte	0x03, 0x1b
        /*005e*/ 	.short	0x00ff


	//----- nvinfo : EIATTR_MERCURY_ISA_VERSION
	.align		4
        /*0060*/ 	.byte	0x03, 0x5f
        /*0062*/ 	.short	0x0101


	//----- nvinfo : EIATTR_VRC_CTA_INIT_COUNT
	.align		4
        /*0064*/ 	.byte	0x02, 0x4a
	.zero		1
	.zero		1


	//----- nvinfo : EIATTR_EXIT_INSTR_OFFSETS
	.align		4
        /*0068*/ 	.byte	0x04, 0x1c
        /*006a*/ 	.short	(.L_227 - .L_226)


	//   ....[0]....
.L_226:
        /*006c*/ 	.word	0x000000a0


	//   ....[1]....
        /*0070*/ 	.word	0x00000230


	//----- nvinfo : EIATTR_CRS_STACK_SIZE
	.align		4
.L_227:
        /*0074*/ 	.byte	0x04, 0x1e
        /*0076*/ 	.short	(.L_229 - .L_228)
.L_228:
        /*0078*/ 	.word	0x00000000


	//----- nvinfo : EIATTR_CBANK_PARAM_SIZE
	.align		4
.L_229:
        /*007c*/ 	.byte	0x03, 0x19
        /*007e*/ 	.short	0x0020


	//----- nvinfo : EIATTR_PARAM_CBANK
	.align		4
        /*0080*/ 	.byte	0x04, 0x0a
        /*0082*/ 	.short	(.L_231 - .L_230)
	.align		4
.L_230:
        /*0084*/ 	.word	index@(.nv.constant0._Z22softmax_derivative_gpuPfS_iiS_)
        /*0088*/ 	.short	0x0380
        /*008a*/ 	.short	0x0020


	//----- nvinfo : EIATTR_SW_WAR
	.align		4
.L_231:
        /*008c*/ 	.byte	0x04, 0x36
        /*008e*/ 	.short	(.L_233 - .L_232)
.L_232:
        /*0090*/ 	.word	0x00000008
.L_233:


//--------------------- .nv.info._Z19extract_avg_examplePfiiS_i --------------------------
	.section	.nv.info._Z19extract_avg_examplePfiiS_i,"",@"SHT_CUDA_INFO"
	.sectionflags	@""
	.align	4


	//----- nvinfo : EIATTR_CUDA_API_VERSION
	.align		4
        /*0000*/ 	.byte	0x04, 0x37
        /*0002*/ 	.short	(.L_235 - .L_234)
.L_234:
        /*0004*/ 	.word	0x00000082


	//----- nvinfo : EIATTR_KPARAM_INFO
	.align		4
.L_235:
        /*0008*/ 	.byte	0x04, 0x17
        /*000a*/ 	.short	(.L_237 - .L_236)
.L_236:
        /*000c*/ 	.word	0x00000000
        /*0010*/ 	.short	0x0004
        /*0012*/ 	.short	0x0018
        /*0014*/ 	.byte	0x00, 0xf0, 0x11, 0x00


	//----- nvinfo : EIATTR_KPARAM_INFO
	.align		4
.L_237:
        /*0018*/ 	.byte	0x04, 0x17
        /*001a*/ 	.short	(.L_239 - .L_238)
.L_238:
        /*001c*/ 	.word	0x00000000
        /*0020*/ 	.short	0x0003
        /*0022*/ 	.short	0x0010
        /*0024*/ 	.byte	0x00, 0xf5, 0x21, 0x00


	//----- nvinfo : EIATTR_KPARAM_INFO
	.align		4
.L_239:
        /*0028*/ 	.byte	0x04, 0x17
        /*002a*/ 	.short	(.L_241 - .L_240)
.L_240:
        /*002c*/ 	.word	0x00000000
        /*0030*/ 	.short	0x0002
        /*0032*/ 	.short	0x000c
        /*0034*/ 	.byte	0x00, 0xf0, 0x11, 0x00


	//----- nvinfo : EIATTR_KPARAM_INFO
	.align		4
.L_241:
        /*0038*/ 	.byte	0x04, 0x17
        /*003a*/ 	.short	(.L_243 - .L_242)
.L_242:
        /*003c*/ 	.word	0x00000000
        /*0040*/ 	.short	0x0001
        /*0042*/ 	.short	0x0008
        /*0044*/ 	.byte	0x00, 0xf0, 0x11, 0x00


	//----- nvinfo : EIATTR_KPARAM_INFO
	.align		4
.L_243:
        /*0048*/ 	.byte	0x04, 0x17
        /*004a*/ 	.short	(.L_245 - .L_244)
.L_244:
        /*004c*/ 	.word	0x00000000
        /*0050*/ 	.short	0x0000
        /*0052*/ 	.short	0x0000
        /*0054*/ 	.byte	0x00, 0xf5, 0x21, 0x00


	//----- nvinfo : EIATTR_SPARSE_MMA_MASK
	.align		4
.L_245:
        /*0058*/ 	.byte	0x03, 0x50
        /*005a*/ 	.short	0x0000


	//----- nvinfo : EIATTR_MAXREG_COUNT
	.align		4
        /*005c*/ 	.byte	0x03, 0x1b
        /*005e*/ 	.short	0x00ff


	//----- nvinfo : EIATTR_MERCURY_ISA_VERSION
	.align		4
        /*0060*/ 	.byte	0x03, 0x5f
        /*0062*/ 	.short	0x0101


	//----- nvinfo : EIATTR_VRC_CTA_INIT_COUNT
	.align		4
        /*0064*/ 	.byte	0x02, 0x4a
	.zero		1
	.zero		1


	//----- nvinfo : EIATTR_EXIT_INSTR_OFFSETS
	.align		4
        /*0068*/ 	.byte	0x04, 0x1c
        /*006a*/ 	.short	(.L_247 - .L_246)


	//   ....[0]....
.L_246:
        /*006c*/ 	.word	0x000000a0


	//   ....[1]....
        /*0070*/ 	.word	0x000021a0


	//----- nvinfo : EIATTR_CRS_STACK_SIZE
	.align		4
.L_247:
        /*0074*/ 	.byte	0x04, 0x1e
        /*0076*/ 	.short	(.L_249 - .L_248)
.L_248:
        /*0078*/ 	.word	0x00000000


	//----- nvinfo : EIATTR_CBANK_PARAM_SIZE
	.align		4
.L_249:
        /*007c*/ 	.byte	0x03, 0x19
        /*007e*/ 	.short	0x001c


	//----- nvinfo : EIATTR_PARAM_CBANK
	.align		4
        /*0080*/ 	.byte	0x04, 0x0a
        /*0082*/ 	.short	(.L_251 - .L_250)
	.align		4
.L_250:
        /*0084*/ 	.word	index@(.nv.constant0._Z19extract_avg_examplePfiiS_i)
        /*0088*/ 	.short	0x0380
        /*008a*/ 	.short	0x001c


	//----- nvinfo : EIATTR_SW_WAR
	.align		4
.L_251:
        /*008c*/ 	.byte	0x04, 0x36
        /*008e*/ 	.short	(.L_253 - .L_252)
.L_252:
        /*0090*/ 	.word	0x00000008
.L_253:


//--------------------- .nv.info._Z22extract_single_examplePfiiS_iiS_S_ --------------------------
	.section	.nv.info._Z22extract_single_examplePfiiS_iiS_S_,"",@"SHT_CUDA_INFO"
	.sectionflags	@""
	.align	4


	//----- nvinfo : EIATTR_CUDA_API_VERSION
	.align		4
        /*0000*/ 	.byte	0x04, 0x37
        /*0002*/ 	.short	(.L_255 - .L_254)
.L_254:
        /*0004*/ 	.word	0x00000082


	//----- nvinfo : EIATTR_KPARAM_INFO
	.align		4
.L_255:
        /*0008*/ 	.byte	0x04, 0x17
        /*000a*/ 	.short	(.L_257 - .L_256)
.L_256:
        /*000c*/ 	.word	0x00000000
        /*0010*/ 	.short	0x0007
        /*0012*/ 	.short	0x0028
        /*0014*/ 	.byte	0x00, 0xf5, 0x21, 0x00


	//----- nvinfo : EIATTR_KPARAM_INFO
	.align		4
.L_257:
        /*0018*/ 	.byte	0x04, 0x17
        /*001a*/ 	.short	(.L_259 - .L_258)
.L_258:
        /*001c*/ 	.word	0x00000000
        /*0020*/ 	.short	0x0006
        /*0022*/ 	.short	0x0020
        /*0024*/ 	.byte	0x00, 0xf5, 0x21, 0x00


	//----- nvinfo : EIATTR_KPARAM_INFO
	.align		4
.L_259:
        /*0028*/ 	.byte	0x04, 0x17
        /*002a*/ 	.short	(.L_261 - .L_260)
.L_260:
        /*002c*/ 	.word	0x00000000
        /*0030*/ 	.short	0x0005
        /*0032*/ 	.short	0x001c
        /*0034*/ 	.byte	0x00, 0xf0, 0x11, 0x00


	//----- nvinfo : EIATTR_KPARAM_INFO
	.align		4
.L_261:
        /*0038*/ 	.byte	0x04, 0x17
        /*003a*/ 	.short	(.L_263 - .L_262)
.L_262:
        /*003c*/ 	.word	0x00000000
        /*0040*/ 	.short	0x0004
        /*0042*/ 	.short	0x0018
        /*0044*/ 	.byte	0x00, 0xf0, 0x11, 0x00


	//----- nvinfo : EIATTR_KPARAM_INFO
	.align		4
.L_263:
        /*0048*/ 	.byte	0x04, 0x17
        /*004a*/ 	.short	(.L_265 - .L_264)
.L_264:
        /*004c*/ 	.word	0x00000000
        /*0050*/ 	.short	0x0003
        /*0052*/ 	.short	0x0010
        /*0054*/ 	.byte	0x00, 0xf5, 0x21, 0x00


	//----- nvinfo : EIATTR_KPARAM_INFO
	.align		4
.L_265:
        /*0058*/ 	.byte	0x04, 0x17
        /*005a*/ 	.short	(.L_267 - .L_266)
.L_266:
        /*005c*/ 	.word	0x00000000
        /*0060*/ 	.short	0x0002
        /*0062*/ 	.short	0x000c
        /*0064*/ 	.byte	0x00, 0xf0, 0x11, 0x00


	//----- nvinfo : EIATTR_KPARAM_INFO
	.align		4
.L_267:
        /*0068*/ 	.byte	0x04, 0x17
        /*006a*/ 	.short	(.L_269 - .L_268)
.L_268:
        /*006c*/ 	.word	0x00000000
        /*0070*/ 	.short	0x0001
        /*0072*/ 	.short	0x0008
        /*0074*/ 	.byte	0x00, 0xf0, 0x11, 0x00


	//----- nvinfo : EIATTR_KPARAM_INFO
	.align		4
.L_269:
        /*0078*/ 	.byte	0x04, 0x17
        /*007a*/ 	.short	(.L_271 - .L_270)
.L_270:
        /*007c*/ 	.word	0x00000000
        /*0080*/ 	.short	0x0000
        /*0082*/ 	.short	0x0000
        /*0084*/ 	.byte	0x00, 0xf5, 0x21, 0x00


	//----- nvinfo : EIATTR_SPARSE_MMA_MASK
	.align		4
.L_271:
        /*0088*/ 	.byte	0x03, 0x50
        /*008a*/ 	.short	0x0000


	//----- nvinfo : EIATTR_MAXREG_COUNT
	.align		4
        /*008c*/ 	.byte	0x03, 0x1b
        /*008e*/ 	.short	0x00ff


	//----- nvinfo : EIATTR_MERCURY_ISA_VERSION
	.align		4
        /*0090*/ 	.byte	0x03, 0x5f
        /*0092*/ 	.short	0x0101


	//----- nvinfo : EIATTR_VRC_CTA_INIT_COUNT
	.align		4
        /*0094*/ 	.byte	0x02, 0x4a
	.zero		1
	.zero		1


	//----- nvinfo : EIATTR_EXIT_INSTR_OFFSETS
	.align		4
        /*0098*/ 	.byte	0x04, 0x1c
        /*009a*/ 	.short	(.L_273 - .L_272)


	//   ....[0]....
.L_272:
        /*009c*/ 	.word	0x000000a0


	//   ....[1]....
        /*00a0*/ 	.word	0x000001d0


	//   ....[2]....
        /*00a4*/ 	.word	0x00000200


	//----- nvinfo : EIATTR_CBANK_PARAM_SIZE
	.align		4
.L_273:
        /*00a8*/ 	.byte	0x03, 0x19
        /*00aa*/ 	.short	0x0030


	//----- nvinfo : EIATTR_PARAM_CBANK
	.align		4
        /*00ac*/ 	.byte	0x04, 0x0a
        /*00ae*/ 	.short	(.L_275 - .L_274)
	.align		4
.L_274:
        /*00b0*/ 	.word	index@(.nv.constant0._Z22extract_single_examplePfiiS_iiS_S_)
        /*00b4*/ 	.short	0x0380
        /*00b6*/ 	.short	0x0030


	//----- nvinfo : EIATTR_SW_WAR
	.align		4
.L_275:
        /*00b8*/ 	.byte	0x04, 0x36
        /*00ba*/ 	.short	(.L_277 - .L_276)
.L_276:
        /*00bc*/ 	.word	0x00000008
.L_277:


//--------------------- .nv.info._Z25crossentropy_output_layerPfiiS_S_S_ --------------------------
	.section	.nv.info._Z25crossentropy_output_layerPfiiS_S_S_,"",@"SHT_CUDA_INFO"
	.sectionflags	@""
	.align	4


	//----- nvinfo : EIATTR_CUDA_API_VERSION
	.align		4
        /*0000*/ 	.byte	0x04, 0x37
        /*0002*/ 	.short	(.L_279 - .L_278)
.L_278:
        /*0004*/ 	.word	0x00000082


	//----- nvinfo : EIATTR_KPARAM_INFO
	.align		4
.L_279:
        /*0008*/ 	.byte	0x04, 0x17
        /*000a*/ 	.short	(.L_281 - .L_280)
.L_280:
        /*000c*/ 	.word	0x00000000
        /*0010*/ 	.short	0x0005
        /*0012*/ 	.short	0x0020
        /*0014*/ 	.byte	0x00, 0xf5, 0x21, 0x00


	//----- nvinfo : EIATTR_KPARAM_INFO
	.align		4
.L_281:
        /*0018*/ 	.byte	0x04, 0x17
        /*001a*/ 	.short	(.L_283 - .L_282)
.L_282:
        /*001c*/ 	.word	0x00000000
        /*0020*/ 	.short	0x0004
        /*0022*/ 	.short	0x0018
        /*0024*/ 	.byte	0x00, 0xf5, 0x21, 0x00


	//----- nvinfo : EIATTR_KPARAM_INFO
	.align		4
.L_283:
        /*0028*/ 	.byte	0x04, 0x17
        /*002a*/ 	.short	(.L_285 - .L_284)
.L_284:
        /*002c*/ 	.word	0x00000000
        /*0030*/ 	.short	0x0003
        /*0032*/ 	.short	0x0010
        /*0034*/ 	.byte	0x00, 0xf5, 0x21, 0x00


	//----- nvinfo : EIATTR_KPARAM_INFO
	.align		4
.L_285:
        /*0038*/ 	.byte	0x04, 0x17
        /*003a*/ 	.short	(.L_287 - .L_286)
.L_286:
        /*003c*/ 	.word	0x00000000
        /*0040*/ 	.short	0x0002
        /*0042*/ 	.short	0x000c
        /*0044*/ 	.byte	0x00, 0xf0, 0x11, 0x00


	//----- nvinfo : EIATTR_KPARAM_INFO
	.align		4
.L_287:
        /*0048*/ 	.byte	0x04, 0x17
        /*004a*/ 	.short	(.L_289 - .L_288)
.L_288:
        /*004c*/ 	.word	0x00000000
        /*0050*/ 	.short	0x0001
        /*0052*/ 	.short	0x0008
        /*0054*/ 	.byte	0x00, 0xf0, 0x11, 0x00


	//----- nvinfo : EIATTR_KPARAM_INFO
	.align		4
.L_289:
        /*0058*/ 	.byte	0x04, 0x17
        /*005a*/ 	.short	(.L_291 - .L_290)
.L_290:
        /*005c*/ 	.word	0x00000000
        /*0060*/ 	.short	0x0000
        /*0062*/ 	.short	0x0000
        /*0064*/ 	.byte	0x00, 0xf5, 0x21, 0x00


	//----- nvinfo : EIATTR_SPARSE_MMA_MASK
	.align		4
.L_291:
        /*0068*/ 	.byte	0x03, 0x50
        /*006a*/ 	.short	0x0000


	//----- nvinfo : EIATTR_MAXREG_COUNT
	.align		4
        /*006c*/ 	.byte	0x03, 0x1b
        /*006e*/ 	.short	0x00ff


	//----- nvinfo : EIATTR_MERCURY_ISA_VERSION
	.align		4
        /*0070*/ 	.byte	0x03, 0x5f
        /*0072*/ 	.short	0x0101


	//----- nvinfo : EIATTR_VRC_CTA_INIT_COUNT
	.align		4
        /*0074*/ 	.byte	0x02, 0x4a
	.zero		1
	.zero		1


	//----- nvinfo : EIATTR_EXIT_INSTR_OFFSETS
	.align		4
        /*0078*/ 	.byte	0x04, 0x1c
        /*007a*/ 	.short	(.L_293 - .L_292)


	//   ....[0]....
.L_292:
        /*007c*/ 	.word	0x000000a0


	//   ....[1]....
        /*0080*/ 	.word	0x00000350


	//----- nvinfo : EIATTR_CBANK_PARAM_SIZE
	.align		4
.L_293:
        /*0084*/ 	.byte	0x03, 0x19
        /*0086*/ 	.short	0x0028


	//----- nvinfo : EIATTR_PARAM_CBANK
	.align		4
        /*0088*/ 	.byte	0x04, 0x0a
        /*008a*/ 	.short	(.L_295 - .L_294)
	.align		4
.L_294:
        /*008c*/ 	.word	index@(.nv.constant0._Z25crossentropy_output_layerPfiiS_S_S_)
        /*0090*/ 	.short	0x0380
        /*0092*/ 	.short	0x0028


	//----- nvinfo : EIATTR_SW_WAR
	.align		4
.L_295:
        /*0094*/ 	.byte	0x04, 0x36
        /*0096*/ 	.short	(.L_297 - .L_296)
.L_296:
        /*0098*/ 	.word	0x00000008
.L_297:


//--------------------- .nv.info._Z20softmax_output_layerPfS_iiS_S_ --------------------------
	.section	.nv.info._Z20softmax_output_layerPfS_iiS_S_,"",@"SHT_CUDA_INFO"
	.sectionflags	@""
	.align	4


	//----- nvinfo : EIATTR_CUDA_API_VERSION
	.align		4
        /*0000*/ 	.byte	0x04, 0x37
        /*0002*/ 	.short	(.L_299 - .L_298)
.L_298:
        /*0004*/ 	.word	0x00000082


	//----- nvinfo : EIATTR_KPARAM_INFO
	.align		4
.L_299:
        /*0008*/ 	.byte	0x04, 0x17
        /*000a*/ 	.short	(.L_301 - .L_300)
.L_300:
        /*000c*/ 	.word	0x00000000
        /*0010*/ 	.short	0x0005
        /*0012*/ 	.short	0x0020
        /*0014*/ 	.byte	0x00, 0xf5, 0x21, 0x00


	//----- nvinfo : EIATTR_KPARAM_INFO
	.align		4
.L_301:
        /*0018*/ 	.byte	0x04, 0x17
        /*001a*/ 	.short	(.L_303 - .L_302)
.L_302:
        /*001c*/ 	.word	0x00000000
        /*0020*/ 	.short	0x0004
        /*0022*/ 	.short	0x0018
        /*0024*/ 	.byte	0x00, 0xf5, 0x21, 0x00


	//----- nvinfo : EIATTR_KPARAM_INFO
	.align		4
.L_303:
        /*0028*/ 	.byte	0x04, 0x17
        /*002a*/ 	.short	(.L_305 - .L_304)
.L_304:
        /*002c*/ 	.word	0x00000000
        /*0030*/ 	.short	0x0003
        /*0032*/ 	.short	0x0014
        /*0034*/ 	.byte	0x00, 0xf0, 0x11, 0x00


	//----- nvinfo : EIATTR_KPARAM_INFO
	.align		4
.L_305:
        /*0038*/ 	.byte	0x04, 0x17
        /*003a*/ 	.short	(.L_307 - .L_306)
.L_306:
        /*003c*/ 	.word	0x00000000
        /*0040*/ 	.short	0x0002
        /*0042*/ 	.short	0x0010
        /*0044*/ 	.byte	0x00, 0xf0, 0x11, 0x00


	//----- nvinfo : EIATTR_KPARAM_INFO
	.align		4
.L_307:
        /*0048*/ 	.byte	0x04, 0x17
        /*004a*/ 	.short	(.L_309 - .L_308)
.L_308:
        /*004c*/ 	.word	0x00000000
        /*0050*/ 	.short	0x0001
        /*0052*/ 	.short	0x0008
        /*0054*/ 	.byte	0x00, 0xf5, 0x21, 0x00


	//----- nvinfo : EIATTR_KPARAM_INFO
	.align		4
.L_309:
        /*0058*/ 	.byte	0x04, 0x17
        /*005a*/ 	.short	(.L_311 - .L_310)
.L_310:
        /*005c*/ 	.word	0x00000000
        /*0060*/ 	.short	0x0000
        /*0062*/ 	.short	0x0000
        /*0064*/ 	.byte	0x00, 0xf5, 0x21, 0x00


	//----- nvinfo : EIATTR_SPARSE_MMA_MASK
	.align		4
.L_311:
        /*0068*/ 	.byte	0x03, 0x50
        /*006a*/ 	.short	0x0000


	//----- nvinfo : EIATTR_MAXREG_COUNT
	.align		4
        /*006c*/ 	.byte	0x03, 0x1b
        /*006e*/ 	.short	0x00ff


	//----- nvinfo : EIATTR_MERCURY_ISA_VERSION
	.align		4
        /*0070*/ 	.byte	0x03, 0x5f
        /*0072*/ 	.short	0x0101


	//----- nvinfo : EIATTR_VRC_CTA_INIT_COUNT
	.align		4
        /*0074*/ 	.byte	0x02, 0x4a
	.zero		1
	.zero		1


	//----- nvinfo : EIATTR_EXIT_INSTR_OFFSETS
	.align		4
        /*0078*/ 	.byte	0x04, 0x1c
        /*007a*/ 	.short	(.L_313 - .L_312)


	//   ....[0]....
.L_312:
        /*007c*/ 	.word	0x000000a0


	//   ....[1]....
        /*0080*/ 	.word	0x00000240


	//   ....[2]....
        /*0084*/ 	.word	0x00000280


	//----- nvinfo : EIATTR_CRS_STACK_SIZE
	.align		4
.L_313:
        /*0088*/ 	.byte	0x04, 0x1e
        /*008a*/ 	.short	(.L_315 - .L_314)
.L_314:
        /*008c*/ 	.word	0x00000000


	//----- nvinfo : EIATTR_CBANK_PARAM_SIZE
	.align		4
.L_315:
        /*0090*/ 	.byte	0x03, 0x19
        /*0092*/ 	.short	0x0028


	//----- nvinfo : EIATTR_PARAM_CBANK
	.align		4
        /*0094*/ 	.byte	0x04, 0x0a
        /*0096*/ 	.short	(.L_317 - .L_316)
	.align		4
.L_316:
        /*0098*/ 	.word	index@(.nv.constant0._Z20softmax_output_layerPfS_iiS_S_)
        /*009c*/ 	.short	0x0380
        /*009e*/ 	.short	0x0028


	//----- nvinfo : EIATTR_SW_WAR
	.align		4
.L_317:
        /*00a0*/ 	.byte	0x04, 0x36
        /*00a2*/ 	.short	(.L_319 - .L_318)
.L_318:
        /*00a4*/ 	.word	0x00000008
.L_319:


//--------------------- .nv.info._Z20calc_sum_exp_shiftedPfiiS_S_ --------------------------
	.section	.nv.info._Z20calc_sum_exp_shiftedPfiiS_S_,"",@"SHT_CUDA_INFO"
	.sectionflags	@""
	.align	4


	//----- nvinfo : EIATTR_CUDA_API_VERSION
	.align		4
        /*0000*/ 	.byte	0x04, 0x37
        /*0002*/ 	.short	(.L_321 - .L_320)
.L_320:
        /*0004*/ 	.word	0x00000082


	//----- nvinfo : EIATTR_KPARAM_INFO
	.align		4
.L_321:
        /*0008*/ 	.byte	0x04, 0x17
        /*000a*/ 	.short	(.L_323 - .L_322)
.L_322:
        /*000c*/ 	.word	0x00000000
        /*0010*/ 	.short	0x0004
        /*0012*/ 	.short	0x0018
        /*0014*/ 	.byte	0x00, 0xf5, 0x21, 0x00


	//----- nvinfo : EIATTR_KPARAM_INFO
	.align		4
.L_323:
        /*0018*/ 	.byte	0x04, 0x17
        /*001a*/ 	.short	(.L_325 - .L_324)
.L_324:
        /*001c*/ 	.word	0x00000000
        /*0020*/ 	.short	0x0003
        /*0022*/ 	.short	0x0010
        /*0024*/ 	.byte	0x00, 0xf5, 0x21, 0x00


	//----- nvinfo : EIATTR_KPARAM_INFO
	.align		4
.L_325:
        /*0028*/ 	.byte	0x04, 0x17
        /*002a*/ 	.short	(.L_327 - .L_326)
.L_326:
        /*002c*/ 	.word	0x00000000
        /*0030*/ 	.short	0x0002
        /*0032*/ 	.short	0x000c
        /*0034*/ 	.byte	0x00, 0xf0, 0x11, 0x00


	//----- nvinfo : EIATTR_KPARAM_INFO
	.align		4
.L_327:
        /*0038*/ 	.byte	0x04, 0x17
        /*003a*/ 	.short	(.L_329 - .L_328)
.L_328:
        /*003c*/ 	.word	0x00000000
        /*0040*/ 	.short	0x0001
        /*0042*/ 	.short	0x0008
        /*0044*/ 	.byte	0x00, 0xf0, 0x11, 0x00


	//----- nvinfo : EIATTR_KPARAM_INFO
	.align		4
.L_329:
        /*0048*/ 	.byte	0x04, 0x17
        /*004a*/ 	.short	(.L_331 - .L_330)
.L_330:
        /*004c*/ 	.word	0x00000000
        /*0050*/ 	.short	0x0000
        /*0052*/ 	.short	0x0000
        /*0054*/ 	.byte	0x00, 0xf5, 0x21, 0x00


	//----- nvinfo : EIATTR_SPARSE_MMA_MASK
	.align		4
.L_331:
        /*0058*/ 	.byte	0x03, 0x50
        /*005a*/ 	.short	0x0000


	//----- nvinfo : EIATTR_MAXREG_COUNT
	.align		4
        /*005c*/ 	.byte	0x03, 0x1b
        /*005e*/ 	.short	0x00ff


	//----- nvinfo : EIATTR_MERCURY_ISA_VERSION
	.align		4
        /*0060*/ 	.byte	0x03, 0x5f
        /*0062*/ 	.short	0x0101


	//----- nvinfo : EIATTR_VRC_CTA_INIT_COUNT
	.align		4
        /*0064*/ 	.byte	0x02, 0x4a
	.zero		1
	.zero		1


	//----- nvinfo : EIATTR_EXIT_INSTR_OFFSETS
	.align		4
        /*0068*/ 	.byte	0x04, 0x1c
        /*006a*/ 	.short	(.L_333 - .L_332)


	//   ....[0]....
.L_332:
        /*006c*/ 	.word	0x000000a0


	//   ....[1]....
        /*0070*/ 	.word	0x000001a0


	//----- nvinfo : EIATTR_CBANK_PARAM_SIZE
	.align		4
.L_333:
        /*0074*/ 	.byte	0x03, 0x19
        /*0076*/ 	.short	0x0020


	//----- nvinfo : EIATTR_PARAM_CBANK
	.align		4
        /*0078*/ 	.byte	0x04, 0x0a
        /*007a*/ 	.short	(.L_335 - .L_334)
	.align		4
.L_334:
        /*007c*/ 	.word	index@(.nv.constant0._Z20calc_sum_exp_shiftedPfiiS_S_)
        /*0080*/ 	.short	0x0380
        /*0082*/ 	.short	0x0020


	//----- nvinfo : EIATTR_SW_WAR
	.align		4
.L_335:
        /*0084*/ 	.byte	0x04, 0x36
        /*0086*/ 	.short	(.L_337 - .L_336)
.L_336:
        /*0088*/ 	.word	0x00000008
.L_337:


//--------------------- .nv.info._Z16calc_exp_shiftedPfiiS_S_ --------------------------
	.section	.nv.info._Z16calc_exp_shiftedPfiiS_S_,"",@"SHT_CUDA_INFO"
	.sectionflags	@""
	.align	4


	//----- nvinfo : EIATTR_CUDA_API_VERSION
	.align		4
        /*0000*/ 	.byte	0x04, 0x37
        /*0002*/ 	.short	(.L_339 - .L_338)
.L_338:
        /*0004*/ 	.word	0x00000082


	//----- nvinfo : EIATTR_KPARAM_INFO
	.align		4
.L_339:
        /*0008*/ 	.byte	0x04, 0x17
        /*000a*/ 	.short	(.L_341 - .L_340)
.L_340:
        /*000c*/ 	.word	0x00000000
        /*0010*/ 	.short	0x0004
        /*0012*/ 	.short	0x0018
        /*0014*/ 	.byte	0x00, 0xf5, 0x21, 0x00


	//----- nvinfo : EIATTR_KPARAM_INFO
	.align		4
.L_341:
        /*0018*/ 	.byte	0x04, 0x17
        /*001a*/ 	.short	(.L_343 - .L_342)
.L_342:
        /*001c*/ 	.word	0x00000000
        /*0020*/ 	.short	0x0003
        /*0022*/ 	.short	0x0010
        /*0024*/ 	.byte	0x00, 0xf5, 0x21, 0x00


	//----- nvinfo : EIATTR_KPARAM_INFO
	.align		4
.L_343:
        /*0028*/ 	.byte	0x04, 0x17
        /*002a*/ 	.short	(.L_345 - .L_344)
.L_344:
        /*002c*/ 	.word	0x00000000
        /*0030*/ 	.short	0x0002
        /*0032*/ 	.short	0x000c
        /*0034*/ 	.byte	0x00, 0xf0, 0x11, 0x00


	//----- nvinfo : EIATTR_KPARAM_INFO
	.align		4
.L_345:
        /*0038*/ 	.byte	0x04, 0x17
        /*003a*/ 	.short	(.L_347 - .L_346)
.L_346:
        /*003c*/ 	.word	0x00000000
        /*0040*/ 	.short	0x0001
        /*0042*/ 	.short	0x0008
        /*0044*/ 	.byte	0x00, 0xf0, 0x11, 0x00


	//----- nvinfo : EIATTR_KPARAM_INFO
	.align		4
.L_347:
        /*0048*/ 	.byte	0x04, 0x17
        /*004a*/ 	.short	(.L_349 - .L_348)
.L_348:
        /*004c*/ 	.word	0x00000000
        /*0050*/ 	.short	0x0000
        /*0052*/ 	.short	0x0000
        /*0054*/ 	.byte	0x00, 0xf5, 0x21, 0x00


	//----- nvinfo : EIATTR_SPARSE_MMA_MASK
	.align		4
.L_349:
        /*0058*/ 	.byte	0x03, 0x50
        /*005a*/ 	.short	0x0000


	//----- nvinfo : EIATTR_MAXREG_COUNT
	.align		4
        /*005c*/ 	.byte	0x03, 0x1b
        /*005e*/ 	.short	0x00ff


	//----- nvinfo : EIATTR_MERCURY_ISA_VERSION
	.align		4
        /*0060*/ 	.byte	0x03, 0x5f
        /*0062*/ 	.short	0x0101


	//----- nvinfo : EIATTR_VRC_CTA_INIT_COUNT
	.align		4
        /*0064*/ 	.byte	0x02, 0x4a
	.zero		1
	.zero		1


	//----- nvinfo : EIATTR_EXIT_INSTR_OFFSETS
	.align		4
        /*0068*/ 	.byte	0x04, 0x1c
        /*006a*/ 	.short	(.L_351 - .L_350)


	//   ....[0]....
.L_350:
        /*006c*/ 	.word	0x000000a0


	//   ....[1]....
        /*0070*/ 	.word	0x00000200


	//----- nvinfo : EIATTR_CBANK_PARAM_SIZE
	.align		4
.L_351:
        /*0074*/ 	.byte	0x03, 0x19
        /*0076*/ 	.short	0x0020


	//----- nvinfo : EIATTR_PARAM_CBANK
	.align		4
        /*0078*/ 	.byte	0x04, 0x0a
        /*007a*/ 	.short	(.L_353 - .L_352)
	.align		4
.L_352:
        /*007c*/ 	.word	index@(.nv.constant0._Z16calc_exp_shiftedPfiiS_S_)
        /*0080*/ 	.short	0x0380
        /*0082*/ 	.short	0x0020


	//----- nvinfo : EIATTR_SW_WAR
	.align		4
.L_353:
        /*0084*/ 	.byte	0x04, 0x36
        /*0086*/ 	.short	(.L_355 - .L_354)
.L_354:
        /*0088*/ 	.word	0x00000008
.L_355:


//--------------------- .nv.info._Z22calc_max_layer_outputsPfiiS_ --------------------------
	.section	.nv.info._Z22calc_max_layer_outputsPfiiS_,"",@"SHT_CUDA_INFO"
	.sectionflags	@""
	.align	4


	//----- nvinfo : EIATTR_CUDA_API_VERSION
	.align		4
        /*0000*/ 	.byte	0x04, 0x37
        /*0002*/ 	.short	(.L_357 - .L_356)
.L_356:
        /*0004*/ 	.word	0x00000082


	//----- nvinfo : EIATTR_KPARAM_INFO
	.align		4
.L_357:
        /*0008*/ 	.byte	0x04, 0x17
        /*000a*/ 	.short	(.L_359 - .L_358)
.L_358:
        /*000c*/ 	.word	0x00000000
        /*0010*/ 	.short	0x0003
        /*0012*/ 	.short	0x0010
        /*0014*/ 	.byte	0x00, 0xf5, 0x21, 0x00


	//----- nvinfo : EIATTR_KPARAM_INFO
	.align		4
.L_359:
        /*0018*/ 	.byte	0x04, 0x17
        /*001a*/ 	.short	(.L_361 - .L_360)
.L_360:
        /*001c*/ 	.word	0x00000000
        /*0020*/ 	.short	0x0002
        /*0022*/ 	.short	0x000c
        /*0024*/ 	.byte	0x00, 0xf0, 0x11, 0x00


	//----- nvinfo : EIATTR_KPARAM_INFO
	.align		4
.L_361:
        /*0028*/ 	.byte	0x04, 0x17
        /*002a*/ 	.short	(.L_363 - .L_362)
.L_362:
        /*002c*/ 	.word	0x00000000
        /*0030*/ 	.short	0x0001
        /*0032*/ 	.short	0x0008
        /*0034*/ 	.byte	0x00, 0xf0, 0x11, 0x00


	//----- nvinfo : EIATTR_KPARAM_INFO
	.align		4
.L_363:
        /*0038*/ 	.byte	0x04, 0x17
        /*003a*/ 	.short	(.L_365 - .L_364)
.L_364:
        /*003c*/ 	.word	0x00000000
        /*0040*/ 	.short	0x0000
        /*0042*/ 	.short	0x0000
        /*0044*/ 	.byte	0x00, 0xf5, 0x21, 0x00


	//----- nvinfo : EIATTR_SPARSE_MMA_MASK
	.align		4
.L_365:
        /*0048*/ 	.byte	0x03, 0x50
        /*004a*/ 	.short	0x0000


	//----- nvinfo : EIATTR_MAXREG_COUNT
	.align		4
        /*004c*/ 	.byte	0x03, 0x1b
        /*004e*/ 	.short	0x00ff


	//----- nvinfo : EIATTR_MERCURY_ISA_VERSION
	.align		4
        /*0050*/ 	.byte	0x03, 0x5f
        /*0052*/ 	.short	0x0101


	//----- nvinfo : EIATTR_VRC_CTA_INIT_COUNT
	.align		4
        /*0054*/ 	.byte	0x02, 0x4a
	.zero		1
	.zero		1


	//----- nvinfo : EIATTR_EXIT_INSTR_OFFSETS
	.align		4
        /*0058*/ 	.byte	0x04, 0x1c
        /*005a*/ 	.short	(.L_367 - .L_366)


	//   ....[0]....
.L_366:
        /*005c*/ 	.word	0x000000a0


	//   ....[1]....
        /*0060*/ 	.word	0x00000180


	//----- nvinfo : EIATTR_CRS_STACK_SIZE
	.align		4
.L_367:
        /*0064*/ 	.byte	0x04, 0x1e
        /*0066*/ 	.short	(.L_369 - .L_368)
.L_368:
        /*0068*/ 	.word	0x00000000


	//----- nvinfo : EIATTR_CBANK_PARAM_SIZE
	.align		4
.L_369:
        /*006c*/ 	.byte	0x03, 0x19
        /*006e*/ 	.short	0x0018


	//----- nvinfo : EIATTR_PARAM_CBANK
	.align		4
        /*0070*/ 	.byte	0x04, 0x0a
        /*0072*/ 	.short	(.L_371 - .L_370)
	.align		4
.L_370:
        /*0074*/ 	.word	index@(.nv.constant0._Z22calc_max_layer_outputsPfiiS_)
        /*0078*/ 	.short	0x0380
        /*007a*/ 	.short	0x0018


	//----- nvinfo : EIATTR_SW_WAR
	.align		4
.L_371:
        /*007c*/ 	.byte	0x04, 0x36
        /*007e*/ 	.short	(.L_373 - .L_372)
.L_372:
        /*0080*/ 	.word	0x00000008
.L_373:


//--------------------- .nv.info._Z22blocked_gpu_matrixmultPfS_S_S_iiibb --------------------------
	.section	.nv.info._Z22blocked_gpu_matrixmultPfS_S_S_iiibb,"",@"SHT_CUDA_INFO"
	.sectionflags	@""
	.align	4


	//----- nvinfo : EIATTR_CUDA_API_VERSION
	.align		4
        /*0000*/ 	.byte	0x04, 0x37
        /*0002*/ 	.short	(.L_375 - .L_374)
.L_374:
        /*0004*/ 	.word	0x00000082


	//----- nvinfo : EIATTR_KPARAM_INFO
	.align		4
.L_375:
        /*0008*/ 	.byte	0x04, 0x17
        /*000a*/ 	.short	(.L_377 - .L_376)
.L_376:
        /*000c*/ 	.word	0x00000000
        /*0010*/ 	.short	0x0008
        /*0012*/ 	.short	0x002d
        /*0014*/ 	.byte	0x00, 0xf0, 0x05, 0x00


	//----- nvinfo : EIATTR_KPARAM_INFO
	.align		4
.L_377:
        /*0018*/ 	.byte	0x04, 0x17
        /*001a*/ 	.short	(.L_379 - .L_378)
.L_378:
        /*001c*/ 	.word	0x00000000
        /*0020*/ 	.short	0x0007
        /*0022*/ 	.short	0x002c
        /*0024*/ 	.byte	0x00, 0xf0, 0x05, 0x00


	//----- nvinfo : EIATTR_KPARAM_INFO
	.align		4
.L_379:
        /*0028*/ 	.byte	0x04, 0x17
        /*002a*/ 	.short	(.L_381 - .L_380)
.L_380:
        /*002c*/ 	.word	0x00000000
        /*0030*/ 	.short	0x0006
        /*0032*/ 	.short	0x0028
        /*0034*/ 	.byte	0x00, 0xf0, 0x11, 0x00


	//----- nvinfo : EIATTR_KPARAM_INFO
	.align		4
.L_381:
        /*0038*/ 	.byte	0x04, 0x17
        /*003a*/ 	.short	(.L_383 - .L_382)
.L_382:
        /*003c*/ 	.word	0x00000000
        /*0040*/ 	.short	0x0005
        /*0042*/ 	.short	0x0024
        /*0044*/ 	.byte	0x00, 0xf0, 0x11, 0x00


	//----- nvinfo : EIATTR_KPARAM_INFO
	.align		4
.L_383:
        /*0048*/ 	.byte	0x04, 0x17
        /*004a*/ 	.short	(.L_385 - .L_384)
.L_384:
        /*004c*/ 	.word	0x00000000
        /*0050*/ 	.short	0x0004
        /*0052*/ 	.short	0x0020
        /*0054*/ 	.byte	0x00, 0xf0, 0x11, 0x00


	//----- nvinfo : EIATTR_KPARAM_INFO
	.align		4
.L_385:
        /*0058*/ 	.byte	0x04, 0x17
        /*005a*/ 	.short	(.L_387 - .L_386)
.L_386:
        /*005c*/ 	.word	0x00000000
        /*0060*/ 	.short	0x0003
        /*0062*/ 	.short	0x0018
        /*0064*/ 	.byte	0x00, 0xf5, 0x21, 0x00


	//----- nvinfo : EIATTR_KPARAM_INFO
	.align		4
.L_387:
        /*0068*/ 	.byte	0x04, 0x17
        /*006a*/ 	.short	(.L_389 - .L_388)
.L_388:
        /*006c*/ 	.word	0x00000000
        /*0070*/ 	.short	0x0002
        /*0072*/ 	.short	0x0010
        /*0074*/ 	.byte	0x00, 0xf5, 0x21, 0x00


	//----- nvinfo : EIATTR_KPARAM_INFO
	.align		4
.L_389:
        /*0078*/ 	.byte	0x04, 0x17
        /*007a*/ 	.short	(.L_391 - .L_390)
.L_390:
        /*007c*/ 	.word	0x00000000
        /*0080*/ 	.short	0x0001
        /*0082*/ 	.short	0x0008
        /*0084*/ 	.byte	0x00, 0xf5, 0x21, 0x00


	//----- nvinfo : EIATTR_KPARAM_INFO
	.align		4
.L_391:
        /*0088*/ 	.byte	0x04, 0x17
        /*008a*/ 	.short	(.L_393 - .L_392)
.L_392:
        /*008c*/ 	.word	0x00000000
        /*0090*/ 	.short	0x0000
        /*0092*/ 	.short	0x0000
        /*0094*/ 	.byte	0x00, 0xf5, 0x21, 0x00


	//----- nvinfo : EIATTR_SPARSE_MMA_MASK
	.align		4
.L_393:
        /*0098*/ 	.byte	0x03, 0x50
        /*009a*/ 	.short	0x0000


	//----- nvinfo : EIATTR_MAXREG_COUNT
	.align		4
        /*009c*/ 	.byte	0x03, 0x1b
        /*009e*/ 	.short	0x00ff


	//----- nvinfo : EIATTR_NUM_BARRIERS
	.align		4
        /*00a0*/ 	.byte	0x02, 0x4c
        /*00a2*/ 	.byte	0x01
	.zero		1


	//----- nvinfo : EIATTR_MERCURY_ISA_VERSION
	.align		4
        /*00a4*/ 	.byte	0x03, 0x5f
        /*00a6*/ 	.short	0x0101


	//----- nvinfo : EIATTR_UNUSED_LOAD_BYTE_OFFSET
	.align		4
        /*00a8*/ 	.byte	0x04, 0x44
        /*00aa*/ 	.short	(.L_395 - .L_394)


	//   ....[0]....
.L_394:
        /*00ac*/ 	.word	0x00000800
        /*00b0*/ 	.word	0x00000fff


	//   ....[1]....
        /*00b4*/ 	.word	0x00000a50
        /*00b8*/ 	.word	0x00000fff


	//----- nvinfo : EIATTR_VRC_CTA_INIT_COUNT
	.align		4
.L_395:
        /*00bc*/ 	.byte	0x02, 0x4a
	.zero		1
	.zero		1


	//----- nvinfo : EIATTR_EXIT_INSTR_OFFSETS
	.align		4
        /*00c0*/ 	.byte	0x04, 0x1c
        /*00c2*/ 	.short	(.L_397 - .L_396)


	//   ....[0]....
.L_396:
        /*00c4*/ 	.word	0x00000be0


	//   ....[1]....
        /*00c8*/ 	.word	0x00000c60


	//   ....[2]....
        /*00cc*/ 	.word	0x00000cb0


	//----- nvinfo : EIATTR_CRS_STACK_SIZE
	.align		4
.L_397:
        /*00d0*/ 	.byte	0x04, 0x1e
        /*00d2*/ 	.short	(.L_399 - .L_398)
.L_398:
        /*00d4*/ 	.word	0x00000000


	//----- nvinfo : EIATTR_CBANK_PARAM_SIZE
	.align		4
.L_399:
        /*00d8*/ 	.byte	0x03, 0x19
        /*00da*/ 	.short	0x002e


	//----- nvinfo : EIATTR_PARAM_CBANK
	.align		4
        /*00dc*/ 	.byte	0x04, 0x0a
        /*00de*/ 	.short	(.L_401 - .L_400)
	.align		4
.L_400:
        /*00e0*/ 	.word	index@(.nv.constant0._Z22blocked_gpu_matrixmultPfS_S_S_iiibb)
        /*00e4*/ 	.short	0x0380
        /*00e6*/ 	.short	0x002e


	//----- nvinfo : EIATTR_SW_WAR
	.align		4
.L_401:
        /*00e8*/ 	.byte	0x04, 0x36
        /*00ea*/ 	.short	(.L_403 - .L_402)
.L_402:
        /*00ec*/ 	.word	0x00000008
.L_403:


//--------------------- .nv.callgraph             --------------------------
	.section	.nv.callgraph,"",@"SHT_CUDA_CALLGRAPH"
	.align	4
	.sectionentsize	8
	.align		4
        /*0000*/ 	.word	0x00000000
	.align		4
        /*0004*/ 	.word	0xffffffff
	.align		4
        /*0008*/ 	.word	0x00000000
	.align		4
        /*000c*/ 	.word	0xfffffffe
	.align		4
        /*0010*/ 	.word	0x00000000
	.align		4
        /*0014*/ 	.word	0xfffffffd
	.align		4
        /*0018*/ 	.word	0x00000000
	.align		4
        /*001c*/ 	.word	0xfffffffc


//--------------------- .text._Z24calc_xentropy_derivativePfiiS_S_ --------------------------
	.section	.text._Z24calc_xentropy_derivativePfiiS_S_,"ax",@progbits
	.align	128
        .global         _Z24calc_xentropy_derivativePfiiS_S_
        .type           _Z24calc_xentropy_derivativePfiiS_S_,@function
        .size           _Z24calc_xentropy_derivativePfiiS_S_,(.L_x_142 - _Z24calc_xentropy_derivativePfiiS_S_)
        .other          _Z24calc_xentropy_derivativePfiiS_S_,@"STO_CUDA_ENTRY STV_DEFAULT"
_Z24calc_xentropy_derivativePfiiS_S_:
.text._Z24calc_xentropy_derivativePfiiS_S_:
[----:B------:R-:W-:Y:S01]  /*0000*/  LDC R1, c[0x0][0x37c] ;  /* 0x0000df00ff017b82 */ /* 0x000fe20000000800 */
[----:B------:R-:W0:Y:S01]  /*0010*/  S2R R0, SR_TID.X ;  /* 0x0000000000007919 */ /* 0x000e220000002100 */
[----:B------:R-:W1:Y:S01]  /*0020*/  LDCU.64 UR6, c[0x0][0x388] ;  /* 0x00007100ff0677ac */ /* 0x000e620008000a00 */
[----:B------:R-:W0:Y:S01]  /*0030*/  S2R R3, SR_CTAID.X ;  /* 0x0000000000037919 */ /* 0x000e220000002500 */
[----:B------:R-:W2:Y:S01]  /*0040*/  S2R R7, SR_TID.Y ;  /* 0x0000000000077919 */ /* 0x000ea20000002200 */
[----:B------:R-:W2:Y:S01]  /*0050*/  S2R R2, SR_CTAID.Y ;  /* 0x0000000000027919 */ /* 0x000ea20000002600 */
[----:B0-----:R-:W-:-:S04]  /*0060*/  LEA R0, R3, R0, 0x4 ;  /* 0x0000000003007211 */ /* 0x001fc800078e20ff */
[----:B-1----:R-:W-:Y:S02]  /*0070*/  ISETP.GE.AND P0, PT, R0, UR7, PT ;  /* 0x0000000700007c0c */ /* 0x002fe4000bf06270 */
[----:B--2---:R-:W-:-:S04]  /*0080*/  LEA R7, R2, R7, 0x4 ;  /* 0x0000000702077211 */ /* 0x004fc800078e20ff */
[----:B------:R-:W-:-:S13]  /*0090*/  ISETP.GE.OR P0, PT, R7, UR6, P0 ;  /* 0x0000000607007c0c */ /* 0x000fda0008706670 */
[----:B------:R-:W-:Y:S05]  /*00a0*/  @P0 EXIT ;  /* 0x000000000000094d */ /* 0x000fea0003800000 */
[----:B------:R-:W0:Y:S01]  /*00b0*/  LDC.64 R2, c[0x0][0x380] ;  /* 0x0000e000ff027b82 */ /* 0x000e220000000a00 */
[----:B------:R-:W1:Y:S01]  /*00c0*/  LDCU.64 UR4, c[0x0][0x358] ;  /* 0x00006b00ff0477ac */ /* 0x000e620008000a00 */
[----:B------:R-:W-:-:S06]  /*00d0*/  IMAD R9, R7, UR7, R0 ;  /* 0x0000000707097c24 */ /* 0x000fcc000f8e0200 */
[----:B------:R-:W2:Y:S08]  /*00e0*/  LDC.64 R4, c[0x0][0x390] ;  /* 0x0000e400ff047b82 */ /* 0x000eb00000000a00 */
[----:B------:R-:W3:Y:S01]  /*00f0*/  LDC.64 R6, c[0x0][0x398] ;  /* 0x0000e600ff067b82 */ /* 0x000ee20000000a00 */
[----:B0-----:R-:W-:-:S06]  /*0100*/  IMAD.WIDE R2, R9, 0x4, R2 ;  /* 0x0000000409027825 */ /* 0x001fcc00078e0202 */
[----:B-1----:R-:W4:Y:S01]  /*0110*/  LDG.E R2, desc[UR4][R2.64] ;  /* 0x0000000402027981 */ /* 0x002f22000c1e1900 */
[----:B--2---:R-:W-:-:S06]  /*0120*/  IMAD.WIDE R4, R9, 0x4, R4 ;  /* 0x0000000409047825 */ /* 0x004fcc00078e0204 */
[----:B------:R-:W4:Y:S01]  /*0130*/  LDG.E R5, desc[UR4][R4.64] ;  /* 0x0000000404057981 */ /* 0x000f22000c1e1900 */
[----:B---3--:R-:W-:-:S04]  /*0140*/  IMAD.WIDE R6, R9, 0x4, R6 ;  /* 0x0000000409067825 */ /* 0x008fc800078e0206 */
[----:B----4-:R-:W-:-:S05]  /*0150*/  FADD R9, R2, -R5 ;  /* 0x8000000502097221 */ /* 0x010fca0000000000 */
[----:B------:R-:W-:Y:S01]  /*0160*/  STG.E desc[UR4][R6.64], R9 ;  /* 0x0000000906007986 */ /* 0x000fe2000c101904 */
[----:B------:R-:W-:Y:S05]  /*0170*/  EXIT ;  /* 0x000000000000794d */ /* 0x000fea0003800000 */
.L_x_0:
[----:B------:R-:W-:-:S00]  /*0180*/  BRA `(.L_x_0) ;  /* 0xfffffffc00fc7947 */ /* 0x000fc0000383ffff */
[----:B------:R-:W-:-:S00]  /*0190*/  NOP ;  /* 0x0000000000007918 */ /* 0x000fc00000000000 */
        /* <DEDUP_REMOVED lines=14> */
.L_x_142:


//--------------------- .text._Z21accumulate_actv_derivPfiiS_i --------------------------
	.section	.text._Z21accumulate_actv_derivPfiiS_i,"ax",@progbits
	.align	128
        .global         _Z21accumulate_actv_derivPfiiS_i
        .type           _Z21accumulate_actv_derivPfiiS_i,@function
        .size           _Z21accumulate_actv_derivPfiiS_i,(.L_x_138 - _Z21accumulate_actv_derivPfiiS_i)
        .other          _Z21accumulate_actv_derivPfiiS_i,@"STO_CUDA_ENTRY STV_DEFAULT"
_Z21accumulate_actv_derivPfiiS_i:
.text._Z21accumulate_actv_derivPfiiS_i:
[----:B------:R-:W-:Y:S01]  /*0000*/  LDC R1, c[0x0][0x37c] ;  /* 0x0000df00ff017b82 */ /* 0x000fe20000000800 */
[----:B------:R-:W0:Y:S01]  /*0010*/  S2R R7, SR_TID.X ;  /* 0x0000000000077919 */ /* 0x000e220000002100 */
[----:B------:R-:W1:Y:S01]  /*0020*/  LDCU.64 UR4, c[0x0][0x388] ;  /* 0x00007100ff0477ac */ /* 0x000e620008000a00 */
[----:B------:R-:W0:Y:S01]  /*0030*/  S2R R0, SR_CTAID.X ;  /* 0x0000000000007919 */ /* 0x000e220000002500 */
[----:B------:R-:W2:Y:S01]  /*0040*/  S2R R2, SR_TID.Y ;  /* 0x0000000000027919 */ /* 0x000ea20000002200 */
[----:B------:R-:W2:Y:S01]  /*0050*/  S2R R3, SR_CTAID.Y ;  /* 0x0000000000037919 */ /* 0x000ea20000002600 */
[----:B0-----:R-:W-:-:S05]  /*0060*/  IMAD R7, R0, 0x10, R7 ;  /* 0x0000001000077824 */ /* 0x001fca00078e0207 */
[----:B-1----:R-:W-:Y:S01]  /*0070*/  ISETP.GE.AND P0, PT, R7, UR5, PT ;  /* 0x0000000507007c0c */ /* 0x002fe2000bf06270 */
[----:B--2---:R-:W-:-:S05]  /*0080*/  IMAD R0, R3, 0x10, R2 ;  /* 0x0000001003007824 */ /* 0x004fca00078e0202 */
[----:B------:R-:W-:-:S13]  /*0090*/  ISETP.GE.OR P0, PT, R0, UR4, P0 ;  /* 0x0000000400007c0c */ /* 0x000fda0008706670 */
[----:B------:R-:W-:Y:S05]  /*00a0*/  @P0 EXIT ;  /* 0x000000000000094d */ /* 0x000fea0003800000 */
[----:B------:R-:W0:Y:S01]  /*00b0*/  LDC.64 R2, c[0x0][0x390] ;  /* 0x0000e400ff027b82 */ /* 0x000e220000000a00 */
[----:B------:R-:W1:Y:S01]  /*00c0*/  LDCU.64 UR4, c[0x0][0x358] ;  /* 0x00006b00ff0477ac */ /* 0x000e620008000a00 */
[----:B------:R-:W2:Y:S06]  /*00d0*/  LDCU UR6, c[0x0][0x398] ;  /* 0x00007300ff0677ac */ /* 0x000eac0008000800 */
[----:B------:R-:W3:Y:S01]  /*00e0*/  LDC.64 R4, c[0x0][0x380] ;  /* 0x0000e000ff047b82 */ /* 0x000ee20000000a00 */
[----:B0-----:R-:W-:-:S05]  /*00f0*/  IMAD.WIDE R2, R7, 0x4, R2 ;  /* 0x0000000407027825 */ /* 0x001fca00078e0202 */
[----:B-1----:R2:W4:Y:S01]  /*0100*/  LDG.E R0, desc[UR4][R2.64] ;  /* 0x0000000402007981 */ /* 0x002522000c1e1900 */
[----:B------:R-:W-:Y:S01]  /*0110*/  BSSY.RECONVERGENT B0, `(.L_x_1) ;  /* 0x000000e000007945 */ /* 0x000fe20003800200 */
[----:B---3--:R-:W-:Y:S01]  /*0120*/  IMAD.WIDE R4, R7, 0x4, R4 ;  /* 0x0000000407047825 */ /* 0x008fe200078e0204 */
[----:B--2---:R-:W-:-:S04]  /*0130*/  I2FP.F32.S32 R3, UR6 ;  /* 0x0000000600037c45 */ /* 0x004fc80008201400 */
[----:B------:R-:W0:Y:S02]  /*0140*/  MUFU.RCP R6, R3 ;  /* 0x0000000300067308 */ /* 0x000e240000001000 */
[----:B0-----:R-:W-:-:S04]  /*0150*/  FFMA R9, -R3, R6, 1 ;  /* 0x3f80000003097423 */ /* 0x001fc80000000106 */
[----:B------:R-:W-:Y:S02]  /*0160*/  FFMA R9, R6, R9, R6 ;  /* 0x0000000906097223 */ /* 0x000fe40000000006 */
[----:B----4-:R-:W0:Y:S02]  /*0170*/  FCHK P0, R0, R3 ;  /* 0x0000000300007302 */ /* 0x010e240000000000 */
[----:B------:R-:W-:-:S04]  /*0180*/  FFMA R6, R0, R9, RZ ;  /* 0x0000000900067223 */ /* 0x000fc800000000ff */
[----:B------:R-:W-:-:S04]  /*0190*/  FFMA R8, -R3, R6, R0 ;  /* 0x0000000603087223 */ /* 0x000fc80000000100 */
[----:B------:R-:W-:Y:S01]  /*01a0*/  FFMA R9, R9, R8, R6 ;  /* 0x0000000809097223 */ /* 0x000fe20000000006 */
[----:B0-----:R-:W-:Y:S06]  /*01b0*/  @!P0 BRA `(.L_x_2) ;  /* 0x00000000000c8947 */ /* 0x001fec0003800000 */
[----:B------:R-:W-:-:S07]  /*01c0*/  MOV R2, 0x1e0 ;  /* 0x000001e000027802 */ /* 0x000fce0000000f00 */
[----:B------:R-:W-:Y:S05]  /*01d0*/  CALL.REL.NOINC `($__internal_0_$__cuda_sm3x_div_rn_noftz_f32_slowpath) ;  /* 0x0000000000107944 */ /* 0x000fea0003c00000 */
[----:B------:R-:W-:-:S07]  /*01e0*/  IMAD.MOV.U32 R9, RZ, RZ, R0 ;  /* 0x000000ffff097224 */ /* 0x000fce00078e0000 */
.L_x_2:
[----:B------:R-:W-:Y:S05]  /*01f0*/  BSYNC.RECONVERGENT B0 ;  /* 0x0000000000007941 */ /* 0x000fea0003800200 */
.L_x_1:
[----:B------:R-:W-:Y:S01]  /*0200*/  REDG.E.ADD.F32.FTZ.RN.STRONG.GPU desc[UR4][R4.64], R9 ;  /* 0x00000009040079a6 */ /* 0x000fe2000c12f304 */
[----:B------:R-:W-:Y:S05]  /*0210*/  EXIT ;  /* 0x000000000000794d */ /* 0x000fea0003800000 */
        .weak           $__internal_0_$__cuda_sm3x_div_rn_noftz_f32_slowpath
        .type           $__internal_0_$__cuda_sm3x_div_rn_noftz_f32_slowpath,@function
        .size           $__internal_0_$__cuda_sm3x_div_rn_noftz_f32_slowpath,(.L_x_138 - $__internal_0_$__cuda_sm3x_div_rn_noftz_f32_slowpath)
$__internal_0_$__cuda_sm3x_div_rn_noftz_f32_slowpath:
[--C-:B------:R-:W-:Y:S01]  /*0220*/  SHF.R.U32.HI R7, RZ, 0x17, R3.reuse ;  /* 0x00000017ff077819 */ /* 0x100fe20000011603 */
[----:B------:R-:W-:Y:S01]  /*0230*/  BSSY.RECONVERGENT B1, `(.L_x_3) ;  /* 0x0000064000017945 */ /* 0x000fe20003800200 */
[--C-:B------:R-:W-:Y:S01]  /*0240*/  SHF.R.U32.HI R6, RZ, 0x17, R0.reuse ;  /* 0x00000017ff067819 */ /* 0x100fe20000011600 */
[----:B------:R-:W-:Y:S01]  /*0250*/  IMAD.MOV.U32 R8, RZ, RZ, R0 ;  /* 0x000000ffff087224 */ /* 0x000fe200078e0000 */
[----:B------:R-:W-:Y:S01]  /*0260*/  LOP3.LUT R7, R7, 0xff, RZ, 0xc0, !PT ;  /* 0x000000ff07077812 */ /* 0x000fe200078ec0ff */
[----:B------:R-:W-:Y:S01]  /*0270*/  IMAD.MOV.U32 R9, RZ, RZ, R3 ;  /* 0x000000ffff097224 */ /* 0x000fe200078e0003 */
[----:B------:R-:W-:-:S03]  /*0280*/  LOP3.LUT R6, R6, 0xff, RZ, 0xc0, !PT ;  /* 0x000000ff06067812 */ /* 0x000fc600078ec0ff */
[----:B------:R-:W-:Y:S02]  /*0290*/  VIADD R12, R7, 0xffffffff ;  /* 0xffffffff070c7836 */ /* 0x000fe40000000000 */
[----:B------:R-:W-:-:S03]  /*02a0*/  VIADD R11, R6, 0xffffffff ;  /* 0xffffffff060b7836 */ /* 0x000fc60000000000 */
[----:B------:R-:W-:-:S04]  /*02b0*/  ISETP.GT.U32.AND P0, PT, R12, 0xfd, PT ;  /* 0x000000fd0c00780c */ /* 0x000fc80003f04070 */
[----:B------:R-:W-:-:S13]  /*02c0*/  ISETP.GT.U32.OR P0, PT, R11, 0xfd, P0 ;  /* 0x000000fd0b00780c */ /* 0x000fda0000704470 */
[----:B------:R-:W-:Y:S01]  /*02d0*/  @!P0 IMAD.MOV.U32 R10, RZ, RZ, RZ ;  /* 0x000000ffff0a8224 */ /* 0x000fe200078e00ff */
[----:B------:R-:W-:Y:S06]  /*02e0*/  @!P0 BRA `(.L_x_4) ;  /* 0x00000000005c8947 */ /* 0x000fec0003800000 */
[----:B------:R-:W-:Y:S02]  /*02f0*/  FSETP.GTU.FTZ.AND P0, PT, |R0|, +INF , PT ;  /* 0x7f8000000000780b */ /* 0x000fe40003f1c200 */
[----:B------:R-:W-:-:S04]  /*0300*/  FSETP.GTU.FTZ.AND P1, PT, |R3|, +INF , PT ;  /* 0x7f8000000300780b */ /* 0x000fc80003f3c200 */
[----:B------:R-:W-:-:S13]  /*0310*/  PLOP3.LUT P0, PT, P0, P1, PT, 0xf8, 0x8f ;  /* 0x00000000008f781c */ /* 0x000fda0000703f70 */
[----:B------:R-:W-:Y:S05]  /*0320*/  @P0 BRA `(.L_x_5) ;  /* 0x00000004004c0947 */ /* 0x000fea0003800000 */
[----:B------:R-:W-:-:S13]  /*0330*/  LOP3.LUT P0, RZ, R9, 0x7fffffff, R8, 0xc8, !PT ;  /* 0x7fffffff09ff7812 */ /* 0x000fda000780c808 */
[----:B------:R-:W-:Y:S05]  /*0340*/  @!P0 BRA `(.L_x_6) ;  /* 0x00000004003c8947 */ /* 0x000fea0003800000 */
[C---:B------:R-:W-:Y:S02]  /*0350*/  FSETP.NEU.FTZ.AND P2, PT, |R0|.reuse, +INF , PT ;  /* 0x7f8000000000780b */ /* 0x040fe40003f5d200 */
[----:B------:R-:W-:Y:S02]  /*0360*/  FSETP.NEU.FTZ.AND P1, PT, |R3|, +INF , PT ;  /* 0x7f8000000300780b */ /* 0x000fe40003f3d200 */
[----:B------:R-:W-:-:S11]  /*0370*/  FSETP.NEU.FTZ.AND P0, PT, |R0|, +INF , PT ;  /* 0x7f8000000000780b */ /* 0x000fd60003f1d200 */
[----:B------:R-:W-:Y:S05]  /*0380*/  @!P1 BRA !P2, `(.L_x_6) ;  /* 0x00000004002c9947 */ /* 0x000fea0005000000 */
[----:B------:R-:W-:-:S04]  /*0390*/  LOP3.LUT P2, RZ, R8, 0x7fffffff, RZ, 0xc0, !PT ;  /* 0x7fffffff08ff7812 */ /* 0x000fc8000784c0ff */
[----:B------:R-:W-:-:S13]  /*03a0*/  PLOP3.LUT P1, PT, P1, P2, PT, 0x2f, 0xf2 ;  /* 0x0000000000f2781c */ /* 0x000fda0000f24577 */
[----:B------:R-:W-:Y:S05]  /*03b0*/  @P1 BRA `(.L_x_7) ;  /* 0x0000000400181947 */ /* 0x000fea0003800000 */
[----:B------:R-:W-:-:S04]  /*03c0*/  LOP3.LUT P1, RZ, R9, 0x7fffffff, RZ, 0xc0, !PT ;  /* 0x7fffffff09ff7812 */ /* 0x000fc8000782c0ff */
[----:B------:R-:W-:-:S13]  /*03d0*/  PLOP3.LUT P0, PT, P0, P1, PT, 0x2f, 0xf2 ;  /* 0x0000000000f2781c */ /* 0x000fda0000702577 */
[----:B------:R-:W-:Y:S05]  /*03e0*/  @P0 BRA `(.L_x_8) ;  /* 0x0000000400000947 */ /* 0x000fea0003800000 */
[----:B------:R-:W-:Y:S02]  /*03f0*/  ISETP.GE.AND P0, PT, R11, RZ, PT ;  /* 0x000000ff0b00720c */ /* 0x000fe40003f06270 */
[----:B------:R-:W-:-:S11]  /*0400*/  ISETP.GE.AND P1, PT, R12, RZ, PT ;  /* 0x000000ff0c00720c */ /* 0x000fd60003f26270 */
[----:B------:R-:W-:Y:S02]  /*0410*/  @P0 IMAD.MOV.U32 R10, RZ, RZ, RZ ;  /* 0x000000ffff0a0224 */ /* 0x000fe400078e00ff */
[----:B------:R-:W-:Y:S01]  /*0420*/  @!P0 FFMA R8, R0, 1.84467440737095516160e+19, RZ ;  /* 0x5f80000000088823 */ /* 0x000fe200000000ff */
[----:B------:R-:W-:Y:S02]  /*0430*/  @!P0 IMAD.MOV.U32 R10, RZ, RZ, -0x40 ;  /* 0xffffffc0ff0a8424 */ /* 0x000fe400078e00ff */
[----:B------:R-:W-:Y:S02]  /*0440*/  @!P1 FFMA R9, R3, 1.84467440737095516160e+19, RZ ;  /* 0x5f80000003099823 */ /* 0x000fe400000000ff */
[----:B------:R-:W-:-:S07]  /*0450*/  @!P1 VIADD R10, R10, 0x40 ;  /* 0x000000400a0a9836 */ /* 0x000fce0000000000 */
.L_x_4:
[----:B------:R-:W-:Y:S01]  /*0460*/  LEA R0, R7, 0xc0800000, 0x17 ;  /* 0xc080000007007811 */ /* 0x000fe200078eb8ff */
[----:B------:R-:W-:Y:S01]  /*0470*/  VIADD R6, R6, 0xffffff81 ;  /* 0xffffff8106067836 */ /* 0x000fe20000000000 */
[----:B------:R-:W-:Y:S03]  /*0480*/  BSSY.RECONVERGENT B2, `(.L_x_9) ;  /* 0x0000035000027945 */ /* 0x000fe60003800200 */
[----:B------:R-:W-:Y:S01]  /*0490*/  IMAD.IADD R9, R9, 0x1, -R0 ;  /* 0x0000000109097824 */ /* 0x000fe200078e0a00 */
[C---:B------:R-:W-:Y:S01]  /*04a0*/  IADD3 R7, PT, PT, R6.reuse, 0x7f, -R7 ;  /* 0x0000007f06077810 */ /* 0x040fe20007ffe807 */
[----:B------:R-:W-:Y:S02]  /*04b0*/  IMAD R0, R6, -0x800000, R8 ;  /* 0xff80000006007824 */ /* 0x000fe400078e0208 */
[----:B------:R-:W0:Y:S01]  /*04c0*/  MUFU.RCP R3, R9 ;  /* 0x0000000900037308 */ /* 0x000e220000001000 */
[----:B------:R-:W-:Y:S01]  /*04d0*/  FADD.FTZ R11, -R9, -RZ ;  /* 0x800000ff090b7221 */ /* 0x000fe20000010100 */
[----:B------:R-:W-:-:S03]  /*04e0*/  IMAD.IADD R7, R7, 0x1, R10 ;  /* 0x0000000107077824 */ /* 0x000fc600078e020a */
[----:B0-----:R-:W-:-:S04]  /*04f0*/  FFMA R12, R3, R11, 1 ;  /* 0x3f800000030c7423 */ /* 0x001fc8000000000b */
[----:B------:R-:W-:-:S04]  /*0500*/  FFMA R12, R3, R12, R3 ;  /* 0x0000000c030c7223 */ /* 0x000fc80000000003 */
[----:B------:R-:W-:-:S04]  /*0510*/  FFMA R3, R0, R12, RZ ;  /* 0x0000000c00037223 */ /* 0x000fc800000000ff */
[----:B------:R-:W-:-:S04]  /*0520*/  FFMA R8, R11, R3, R0 ;  /* 0x000000030b087223 */ /* 0x000fc80000000000 */
[----:B------:R-:W-:-:S04]  /*0530*/  FFMA R13, R12, R8, R3 ;  /* 0x000000080c0d7223 */ /* 0x000fc80000000003 */
[----:B------:R-:W-:-:S04]  /*0540*/  FFMA R8, R11, R13, R0 ;  /* 0x0000000d0b087223 */ /* 0x000fc80000000000 */
[----:B------:R-:W-:-:S05]  /*0550*/  FFMA R0, R12, R8, R13 ;  /* 0x000000080c007223 */ /* 0x000fca000000000d */
[----:B------:R-:W-:-:S04]  /*0560*/  SHF.R.U32.HI R3, RZ, 0x17, R0 ;  /* 0x00000017ff037819 */ /* 0x000fc80000011600 */
[----:B------:R-:W-:-:S05]  /*0570*/  LOP3.LUT R3, R3, 0xff, RZ, 0xc0, !PT ;  /* 0x000000ff03037812 */ /* 0x000fca00078ec0ff */
[----:B------:R-:W-:-:S04]  /*0580*/  IMAD.IADD R9, R3, 0x1, R7 ;  /* 0x0000000103097824 */ /* 0x000fc800078e0207 */
[----:B------:R-:W-:-:S05]  /*0590*/  VIADD R3, R9, 0xffffffff ;  /* 0xffffffff09037836 */ /* 0x000fca0000000000 */
[----:B------:R-:W-:-:S13]  /*05a0*/  ISETP.GE.U32.AND P0, PT, R3, 0xfe, PT ;  /* 0x000000fe0300780c */ /* 0x000fda0003f06070 */
[----:B------:R-:W-:Y:S05]  /*05b0*/  @!P0 BRA `(.L_x_10) ;  /* 0x0000000000808947 */ /* 0x000fea0003800000 */
[----:B------:R-:W-:-:S13]  /*05c0*/  ISETP.GT.AND P0, PT, R9, 0xfe, PT ;  /* 0x000000fe0900780c */ /* 0x000fda0003f04270 */
[----:B------:R-:W-:Y:S05]  /*05d0*/  @P0 BRA `(.L_x_11) ;  /* 0x00000000006c0947 */ /* 0x000fea0003800000 */
[----:B------:R-:W-:-:S13]  /*05e0*/  ISETP.GE.AND P0, PT, R9, 0x1, PT ;  /* 0x000000010900780c */ /* 0x000fda0003f06270 */
[----:B------:R-:W-:Y:S05]  /*05f0*/  @P0 BRA `(.L_x_12) ;  /* 0x0000000000740947 */ /* 0x000fea0003800000 */
[----:B------:R-:W-:Y:S02]  /*0600*/  ISETP.GE.AND P0, PT, R9, -0x18, PT ;  /* 0xffffffe80900780c */ /* 0x000fe40003f06270 */
[----:B------:R-:W-:-:S11]  /*0610*/  LOP3.LUT R0, R0, 0x80000000, RZ, 0xc0, !PT ;  /* 0x8000000000007812 */ /* 0x000fd600078ec0ff */
[----:B------:R-:W-:Y:S05]  /*0620*/  @!P0 BRA `(.L_x_12) ;  /* 0x0000000000688947 */ /* 0x000fea0003800000 */
[CCC-:B------:R-:W-:Y:S01]  /*0630*/  FFMA.RZ R3, R12.reuse, R8.reuse, R13.reuse ;  /* 0x000000080c037223 */ /* 0x1c0fe2000000c00d */
[CCC-:B------:R-:W-:Y:S01]  /*0640*/  FFMA.RM R6, R12.reuse, R8.reuse, R13.reuse ;  /* 0x000000080c067223 */ /* 0x1c0fe2000000400d */
[C---:B------:R-:W-:Y:S02]  /*0650*/  ISETP.NE.AND P2, PT, R9.reuse, RZ, PT ;  /* 0x000000ff0900720c */ /* 0x040fe40003f45270 */
[----:B------:R-:W-:Y:S02]  /*0660*/  ISETP.NE.AND P1, PT, R9, RZ, PT ;  /* 0x000000ff0900720c */ /* 0x000fe40003f25270 */
[----:B------:R-:W-:Y:S01]  /*0670*/  LOP3.LUT R7, R3, 0x7fffff, RZ, 0xc0, !PT ;  /* 0x007fffff03077812 */ /* 0x000fe200078ec0ff */
[----:B------:R-:W-:Y:S01]  /*0680*/  FFMA.RP R3, R12, R8, R13 ;  /* 0x000000080c037223 */ /* 0x000fe2000000800d */
[----:B------:R-:W-:Y:S02]  /*0690*/  VIADD R8, R9, 0x20 ;  /* 0x0000002009087836 */ /* 0x000fe40000000000 */
[----:B------:R-:W-:Y:S01]  /*06a0*/  LOP3.LUT R7, R7, 0x800000, RZ, 0xfc, !PT ;  /* 0x0080000007077812 */ /* 0x000fe200078efcff */
[----:B------:R-:W-:Y:S01]  /*06b0*/  IMAD.MOV R9, RZ, RZ, -R9 ;  /* 0x000000ffff097224 */ /* 0x000fe200078e0a09 */
[----:B------:R-:W-:-:S02]  /*06c0*/  FSETP.NEU.FTZ.AND P0, PT, R3, R6, PT ;  /* 0x000000060300720b */ /* 0x000fc40003f1d000 */
[----:B------:R-:W-:Y:S02]  /*06d0*/  SHF.L.U32 R8, R7, R8, RZ ;  /* 0x0000000807087219 */ /* 0x000fe400000006ff */
[----:B------:R-:W-:Y:S02]  /*06e0*/  SEL R6, R9, RZ, P2 ;  /* 0x000000ff09067207 */ /* 0x000fe40001000000 */
[----:B------:R-:W-:Y:S02]  /*06f0*/  ISETP.NE.AND P1, PT, R8, RZ, P1 ;  /* 0x000000ff0800720c */ /* 0x000fe40000f25270 */
[----:B------:R-:W-:Y:S02]  /*0700*/  SHF.R.U32.HI R6, RZ, R6, R7 ;  /* 0x00000006ff067219 */ /* 0x000fe40000011607 */
[----:B------:R-:W-:Y:S02]  /*0710*/  PLOP3.LUT P0, PT, P0, P1, PT, 0xf8, 0x8f ;  /* 0x00000000008f781c */ /* 0x000fe40000703f70 */
[----:B------:R-:W-:-:S02]  /*0720*/  SHF.R.U32.HI R8, RZ, 0x1, R6 ;  /* 0x00000001ff087819 */ /* 0x000fc40000011606 */
[----:B------:R-:W-:-:S04]  /*0730*/  SEL R3, RZ, 0x1, !P0 ;  /* 0x00000001ff037807 */ /* 0x000fc80004000000 */
[----:B------:R-:W-:-:S04]  /*0740*/  LOP3.LUT R3, R3, 0x1, R8, 0xf8, !PT ;  /* 0x0000000103037812 */ /* 0x000fc800078ef808 */
[----:B------:R-:W-:-:S05]  /*0750*/  LOP3.LUT R3, R3, R6, RZ, 0xc0, !PT ;  /* 0x0000000603037212 */ /* 0x000fca00078ec0ff */
[----:B------:R-:W-:-:S05]  /*0760*/  IMAD.IADD R3, R8, 0x1, R3 ;  /* 0x0000000108037824 */ /* 0x000fca00078e0203 */
[----:B------:R-:W-:Y:S01]  /*0770*/  LOP3.LUT R0, R3, R0, RZ, 0xfc, !PT ;  /* 0x0000000003007212 */ /* 0x000fe200078efcff */
[----:B------:R-:W-:Y:S06]  /*0780*/  BRA `(.L_x_12) ;  /* 0x0000000000107947 */ /* 0x000fec0003800000 */
.L_x_11:
[----:B------:R-:W-:-:S04]  /*0790*/  LOP3.LUT R0, R0, 0x80000000, RZ, 0xc0, !PT ;  /* 0x8000000000007812 */ /* 0x000fc800078ec0ff */
[----:B------:R-:W-:Y:S01]  /*07a0*/  LOP3.LUT R0, R0, 0x7f800000, RZ, 0xfc, !PT ;  /* 0x7f80000000007812 */ /* 0x000fe200078efcff */
[----:B------:R-:W-:Y:S06]  /*07b0*/  BRA `(.L_x_12) ;  /* 0x0000000000047947 */ /* 0x000fec0003800000 */
.L_x_10:
[----:B------:R-:W-:-:S07]  /*07c0*/  IMAD R0, R7, 0x800000, R0 ;  /* 0x0080000007007824 */ /* 0x000fce00078e0200 */
.L_x_12:
[----:B------:R-:W-:Y:S05]  /*07d0*/  BSYNC.RECONVERGENT B2 ;  /* 0x0000000000027941 */ /* 0x000fea0003800200 */
.L_x_9:
[----:B------:R-:W-:Y:S05]  /*07e0*/  BRA `(.L_x_13) ;  /* 0x0000000000207947 */ /* 0x000fea0003800000 */
.L_x_8:
[----:B------:R-:W-:-:S04]  /*07f0*/  LOP3.LUT R0, R9, 0x80000000, R8, 0x48, !PT ;  /* 0x8000000009007812 */ /* 0x000fc800078e4808 */
[----:B------:R-:W-:Y:S01]  /*0800*/  LOP3.LUT R0, R0, 0x7f800000, RZ, 0xfc, !PT ;  /* 0x7f80000000007812 */ /* 0x000fe200078efcff */
[----:B------:R-:W-:Y:S06]  /*0810*/  BRA `(.L_x_13) ;  /* 0x0000000000147947 */ /* 0x000fec0003800000 */
.L_x_7:
[----:B------:R-:W-:Y:S01]  /*0820*/  LOP3.LUT R0, R9, 0x80000000, R8, 0x48, !PT ;  /* 0x8000000009007812 */ /* 0x000fe200078e4808 */
[----:B------:R-:W-:Y:S06]  /*0830*/  BRA `(.L_x_13) ;  /* 0x00000000000c7947 */ /* 0x000fec0003800000 */
.L_x_6:
[----:B------:R-:W0:Y:S01]  /*0840*/  MUFU.RSQ R0, -QNAN ;  /* 0xffc0000000007908 */ /* 0x000e220000001400 */
[----:B------:R-:W-:Y:S05]  /*0850*/  BRA `(.L_x_13) ;  /* 0x0000000000047947 */ /* 0x000fea0003800000 */
.L_x_5:
[----:B------:R-:W-:-:S07]  /*0860*/  FADD.FTZ R0, R0, R3 ;  /* 0x0000000300007221 */ /* 0x000fce0000010000 */
.L_x_13:
[----:B------:R-:W-:Y:S05]  /*0870*/  BSYNC.RECONVERGENT B1 ;  /* 0x0000000000017941 */ /* 0x000fea0003800200 */
.L_x_3:
[----:B------:R-:W-:-:S04]  /*0880*/  IMAD.MOV.U32 R3, RZ, RZ, 0x0 ;  /* 0x00000000ff037424 */ /* 0x000fc800078e00ff */
[----:B0-----:R-:W-:Y:S05]  /*0890*/  RET.REL.NODEC R2 `(_Z21accumulate_actv_derivPfiiS_i) ;  /* 0xfffffff402d87950 */ /* 0x001fea0003c3ffff */
.L_x_14:
        /* <DEDUP_REMOVED lines=14> */
.L_x_138:


//--------------------- .text._Z21calc_hadamard_productPfiiS_S_ --------------------------
	.section	.text._Z21calc_hadamard_productPfiiS_S_,"ax",@progbits
	.align	128
        .global         _Z21calc_hadamard_productPfiiS_S_
        .type           _Z21calc_hadamard_productPfiiS_S_,@function
        .size           _Z21calc_hadamard_productPfiiS_S_,(.L_x_144 - _Z21calc_hadamard_productPfiiS_S_)
        .other          _Z21calc_hadamard_productPfiiS_S_,@"STO_CUDA_ENTRY STV_DEFAULT"
_Z21calc_hadamard_productPfiiS_S_:
.text._Z21calc_hadamard_productPfiiS_S_:
        /* <DEDUP_REMOVED lines=12> */
[----:B------:R-:W1:Y:S07]  /*00c0*/  LDCU.64 UR4, c[0x0][0x358] ;  /* 0x00006b00ff0477ac */ /* 0x000e6e0008000a00 */
[----:B------:R-:W2:Y:S08]  /*00d0*/  LDC.64 R4, c[0x0][0x398] ;  /* 0x0000e600ff047b82 */ /* 0x000eb00000000a00 */
[----:B------:R-:W3:Y:S01]  /*00e0*/  LDC.64 R6, c[0x0][0x380] ;  /* 0x0000e000ff067b82 */ /* 0x000ee20000000a00 */
[----:B0-----:R-:W-:-:S06]  /*00f0*/  IMAD.WIDE R2, R9, 0x4, R2 ;  /* 0x0000000409027825 */ /* 0x001fcc00078e0202 */
[----:B-1----:R-:W4:Y:S01]  /*0100*/  LDG.E R2, desc[UR4][R2.64] ;  /* 0x0000000402027981 */ /* 0x002f22000c1e1900 */
[----:B--2---:R-:W-:-:S05]  /*0110*/  IMAD.WIDE R4, R9, 0x4, R4 ;  /* 0x0000000409047825 */ /* 0x004fca00078e0204 */
[----:B------:R-:W4:Y:S01]  /*0120*/  LDG.E R11, desc[UR4][R4.64] ;  /* 0x00000004040b7981 */ /* 0x000f22000c1e1900 */
[----:B---3--:R-:W-:-:S04]  /*0130*/  IMAD.WIDE R6, R9, 0x4, R6 ;  /* 0x0000000409067825 */ /* 0x008fc800078e0206 */
[----:B----4-:R-:W-:-:S05]  /*0140*/  FMUL R11, R2, R11 ;  /* 0x0000000b020b7220 */ /* 0x010fca0000400000 */
[----:B------:R-:W-:Y:S04]  /*0150*/  STG.E desc[UR4][R6.64], R11 ;  /* 0x0000000b06007986 */ /* 0x000fe8000c101904 */
[----:B------:R-:W-:Y:S01]  /*0160*/  STG.E desc[UR4][R4.64], RZ ;  /* 0x000000ff04007986 */ /* 0x000fe2000c101904 */
[----:B------:R-:W-:Y:S05]  /*0170*/  EXIT ;  /* 0x000000000000794d */ /* 0x000fea0003800000 */
.L_x_15:
        /* <DEDUP_REMOVED lines=16> */
.L_x_144:


//--------------------- .text._Z15update_bias_gpuPfiS_iiif --------------------------
	.section	.text._Z15update_bias_gpuPfiS_iiif,"ax",@progbits
	.align	128
        .global         _Z15update_bias_gpuPfiS_iiif
        .type           _Z15update_bias_gpuPfiS_iiif,@function
        .size           _Z15update_bias_gpuPfiS_iiif,(.L_x_145 - _Z15update_bias_gpuPfiS_iiif)
        .other          _Z15update_bias_gpuPfiS_iiif,@"STO_CUDA_ENTRY STV_DEFAULT"
_Z15update_bias_gpuPfiS_iiif:
.text._Z15update_bias_gpuPfiS_iiif:
        /* <DEDUP_REMOVED lines=13> */
[----:B------:R-:W2:Y:S06]  /*00d0*/  LDCU.64 UR4, c[0x0][0x358] ;  /* 0x00006b00ff0477ac */ /* 0x000eac0008000a00 */
[----:B------:R-:W3:Y:S01]  /*00e0*/  LDC.64 R4, c[0x0][0x390] ;  /* 0x0000e400ff047b82 */ /* 0x000ee20000000a00 */
[C---:B-1----:R-:W-:Y:S02]  /*00f0*/  IMAD R9, R7.reuse, UR6, RZ ;  /* 0x0000000607097c24 */ /* 0x042fe4000f8e02ff */
[----:B0-----:R-:W-:-:S06]  /*0100*/  IMAD.WIDE.U32 R2, R7, 0x4, R2 ;  /* 0x0000000407027825 */ /* 0x001fcc00078e0002 */
[----:B--2---:R-:W2:Y:S01]  /*0110*/  LDG.E R2, desc[UR4][R2.64] ;  /* 0x0000000402027981 */ /* 0x004ea2000c1e1900 */
[----:B---3--:R-:W-:-:S05]  /*0120*/  IMAD.WIDE R4, R9, 0x4, R4 ;  /* 0x0000000409047825 */ /* 0x008fca00078e0204 */
[----:B------:R-:W2:Y:S02]  /*0130*/  LDG.E R7, desc[UR4][R4.64] ;  /* 0x0000000404077981 */ /* 0x000ea4000c1e1900 */
[----:B--2---:R-:W-:-:S05]  /*0140*/  FFMA R7, -R2, UR7, R7 ;  /* 0x0000000702077c23 */ /* 0x004fca0008000107 */
[----:B------:R-:W-:Y:S01]  /*0150*/  STG.E desc[UR4][R4.64], R7 ;  /* 0x0000000704007986 */ /* 0x000fe2000c101904 */
[----:B------:R-:W-:Y:S05]  /*0160*/  EXIT ;  /* 0x000000000000794d */ /* 0x000fea0003800000 */
.L_x_16:
        /* <DEDUP_REMOVED lines=9> */
.L_x_145:


//--------------------- .text._Z18update_weights_gpuPfS_iS_iif --------------------------
	.section	.text._Z18update_weights_gpuPfS_iS_iif,"ax",@progbits
	.align	128
        .global         _Z18update_weights_gpuPfS_iS_iif
        .type           _Z18update_weights_gpuPfS_iS_iif,@function
        .size           _Z18update_weights_gpuPfS_iS_iif,(.L_x_146 - _Z18update_weights_gpuPfS_iS_iif)
        .other          _Z18update_weights_gpuPfS_iS_iif,@"STO_CUDA_ENTRY STV_DEFAULT"
_Z18update_weights_gpuPfS_iS_iif:
.text._Z18update_weights_gpuPfS_iS_iif:
[----:B------:R-:W-:Y:S01]  /*0000*/  LDC R1, c[0x0][0x37c] ;  /* 0x0000df00ff017b82 */ /* 0x000fe20000000800 */
[----:B------:R-:W0:Y:S01]  /*0010*/  S2R R8, SR_TID.X ;  /* 0x0000000000087919 */ /* 0x000e220000002100 */
[----:B------:R-:W1:Y:S01]  /*0020*/  LDCU.64 UR6, c[0x0][0x3a0] ;  /* 0x00007400ff0677ac */ /* 0x000e620008000a00 */
[----:B------:R-:W0:Y:S01]  /*0030*/  S2R R9, SR_CTAID.X ;  /* 0x0000000000097919 */ /* 0x000e220000002500 */
[----:B------:R-:W2:Y:S01]  /*0040*/  S2R R10, SR_TID.Y ;  /* 0x00000000000a7919 */ /* 0x000ea20000002200 */
[----:B------:R-:W2:Y:S01]  /*0050*/  S2R R11, SR_CTAID.Y ;  /* 0x00000000000b7919 */ /* 0x000ea20000002600 */
[----:B0-----:R-:W-:-:S05]  /*0060*/  IMAD R9, R9, 0x10, R8 ;  /* 0x0000001009097824 */ /* 0x001fca00078e0208 */
[----:B-1----:R-:W-:Y:S02]  /*0070*/  ISETP.GE.AND P0, PT, R9, UR7, PT ;  /* 0x0000000709007c0c */ /* 0x002fe4000bf06270 */
[----:B--2---:R-:W-:-:S04]  /*0080*/  LEA R11, R11, R10, 0x4 ;  /* 0x0000000a0b0b7211 */ /* 0x004fc800078e20ff */
[----:B------:R-:W-:-:S13]  /*0090*/  ISETP.GE.OR P0, PT, R11, UR6, P0 ;  /* 0x000000060b007c0c */ /* 0x000fda0008706670 */
[----:B------:R-:W-:Y:S05]  /*00a0*/  @P0 EXIT ;  /* 0x000000000000094d */ /* 0x000fea0003800000 */
[----:B------:R-:W-:Y:S01]  /*00b0*/  ISETP.NE.AND P0, PT, R10, RZ, PT ;  /* 0x000000ff0a00720c */ /* 0x000fe20003f05270 */
[----:B------:R-:W0:Y:S01]  /*00c0*/  LDCU.64 UR8, c[0x0][0x358] ;  /* 0x00006b00ff0877ac */ /* 0x000e220008000a00 */
[----:B------:R-:W-:Y:S01]  /*00d0*/  ISETP.NE.AND P1, PT, R8, RZ, PT ;  /* 0x000000ff0800720c */ /* 0x000fe20003f25270 */
[----:B------:R-:W1:Y:S08]  /*00e0*/  S2UR UR6, SR_CgaCtaId ;  /* 0x00000000000679c3 */ /* 0x000e700000008800 */
[----:B------:R-:W2:Y:S08]  /*00f0*/  LDC.64 R6, c[0x0][0x398] ;  /* 0x0000e600ff067b82 */ /* 0x000eb00000000a00 */
[----:B------:R-:W3:Y:S08]  /*0100*/  @!P0 LDC.64 R2, c[0x0][0x388] ;  /* 0x0000e200ff028b82 */ /* 0x000ef00000000a00 */
[----:B------:R-:W4:Y:S01]  /*0110*/  @!P1 LDC.64 R4, c[0x0][0x380] ;  /* 0x0000e000ff049b82 */ /* 0x000f220000000a00 */
[----:B---3--:R-:W-:-:S05]  /*0120*/  @!P0 IMAD.WIDE R2, R9, 0x4, R2 ;  /* 0x0000000409028825 */ /* 0x008fca00078e0202 */
[----:B0-----:R2:W3:Y:S01]  /*0130*/  @!P0 LDG.E R13, desc[UR8][R2.64] ;  /* 0x00000008020d8981 */ /* 0x0014e2000c1e1900 */
[----:B----4-:R-:W-:-:S06]  /*0140*/  @!P1 IMAD.WIDE.U32 R4, R11, 0x4, R4 ;  /* 0x000000040b049825 */ /* 0x010fcc00078e0004 */
[----:B------:R-:W4:Y:S01]  /*0150*/  @!P1 LDG.E R5, desc[UR8][R4.64] ;  /* 0x0000000804059981 */ /* 0x000f22000c1e1900 */
[----:B------:R-:W-:Y:S02]  /*0160*/  UMOV UR4, 0x400 ;  /* 0x0000040000047882 */ /* 0x000fe40000000000 */
[----:B------:R-:W-:Y:S01]  /*0170*/  UIADD3 UR5, UPT, UPT, UR4, 0x40, URZ ;  /* 0x0000004004057890 */ /* 0x000fe2000fffe0ff */
[----:B------:R-:W-:Y:S01]  /*0180*/  IMAD R0, R11, UR7, R11 ;  /* 0x000000070b007c24 */ /* 0x000fe2000f8e020b */
[----:B-1----:R-:W-:Y:S02]  /*0190*/  ULEA UR4, UR6, UR4, 0x18 ;  /* 0x0000000406047291 */ /* 0x002fe4000f8ec0ff */
[----:B------:R-:W-:Y:S02]  /*01a0*/  ULEA UR5, UR6, UR5, 0x18 ;  /* 0x0000000506057291 */ /* 0x000fe4000f8ec0ff */
[----:B------:R-:W-:Y:S02]  /*01b0*/  IADD3 R9, PT, PT, R9, 0x1, R0 ;  /* 0x0000000109097810 */ /* 0x000fe40007ffe000 */
[----:B------:R-:W-:-:S02]  /*01c0*/  LEA R0, R8, UR4, 0x2 ;  /* 0x0000000408007c11 */ /* 0x000fc4000f8e10ff */
[----:B------:R-:W-:Y:S01]  /*01d0*/  LEA R8, R10, UR5, 0x2 ;  /* 0x000000050a087c11 */ /* 0x000fe2000f8e10ff */
[----:B--2---:R-:W-:Y:S02]  /*01e0*/  IMAD.WIDE R2, R9, 0x4, R6 ;  /* 0x0000000409027825 */ /* 0x004fe400078e0206 */
[----:B------:R-:W0:Y:S01]  /*01f0*/  LDCU UR4, c[0x0][0x3a8] ;  /* 0x00007500ff0477ac */ /* 0x000e220008000800 */
[----:B---3--:R-:W-:Y:S04]  /*0200*/  @!P0 STS [R0], R13 ;  /* 0x0000000d00008388 */ /* 0x008fe80000000800 */
[----:B----4-:R-:W-:Y:S01]  /*0210*/  @!P1 STS [R8], R5 ;  /* 0x0000000508009388 */ /* 0x010fe20000000800 */
[----:B------:R-:W-:Y:S06]  /*0220*/  BAR.SYNC.DEFER_BLOCKING 0x0 ;  /* 0x0000000000007b1d */ /* 0x000fec0000010000 */
[----:B------:R-:W2:Y:S04]  /*0230*/  LDG.E R9, desc[UR8][R2.64] ;  /* 0x0000000802097981 */ /* 0x000ea8000c1e1900 */
[----:B------:R-:W0:Y:S04]  /*0240*/  LDS R4, [R8] ;  /* 0x0000000008047984 */ /* 0x000e280000000800 */
[----:B------:R-:W2:Y:S01]  /*0250*/  LDS R7, [R0] ;  /* 0x0000000000077984 */ /* 0x000ea20000000800 */
[----:B0-----:R-:W-:-:S04]  /*0260*/  FMUL R4, R4, UR4 ;  /* 0x0000000404047c20 */ /* 0x001fc80008400000 */
[----:B--2---:R-:W-:-:S05]  /*0270*/  FFMA R7, -R4, R7, R9 ;  /* 0x0000000704077223 */ /* 0x004fca0000000109 */
[----:B------:R-:W-:Y:S01]  /*0280*/  STG.E desc[UR8][R2.64], R7 ;  /* 0x0000000702007986 */ /* 0x000fe2000c101908 */
[----:B------:R-:W-:Y:S05]  /*0290*/  EXIT ;  /* 0x000000000000794d */ /* 0x000fea0003800000 */
.L_x_17:
        /* <DEDUP_REMOVED lines=14> */
.L_x_146:


//--------------------- .text._Z24calc_relu_derivative_gpuPfiiS_ --------------------------
	.section	.text._Z24calc_relu_derivative_gpuPfiiS_,"ax",@progbits
	.align	128
        .global         _Z24calc_relu_derivative_gpuPfiiS_
        .type           _Z24calc_relu_derivative_gpuPfiiS_,@function
        .size           _Z24calc_relu_derivative_gpuPfiiS_,(.L_x_147 - _Z24calc_relu_derivative_gpuPfiiS_)
        .other          _Z24calc_relu_derivative_gpuPfiiS_,@"STO_CUDA_ENTRY STV_DEFAULT"
_Z24calc_relu_derivative_gpuPfiiS_:
.text._Z24calc_relu_derivative_gpuPfiiS_:
        /* <DEDUP_REMOVED lines=11> */
[----:B------:R-:W0:Y:S01]  /*00b0*/  LDC.64 R2, c[0x0][0x390] ;  /* 0x0000e400ff027b82 */ /* 0x000e220000000a00 */
[----:B------:R-:W1:Y:S07]  /*00c0*/  LDCU.64 UR4, c[0x0][0x358] ;  /* 0x00006b00ff0477ac */ /* 0x000e6e0008000a00 */
[----:B------:R-:W2:Y:S01]  /*00d0*/  LDC.64 R4, c[0x0][0x380] ;  /* 0x0000e000ff047b82 */ /* 0x000ea20000000a00 */
[----:B0-----:R-:W-:-:S06]  /*00e0*/  IMAD.WIDE.U32 R2, R7, 0x4, R2 ;  /* 0x0000000407027825 */ /* 0x001fcc00078e0002 */
[----:B-1----:R-:W3:Y:S01]  /*00f0*/  LDG.E R2, desc[UR4][R2.64] ;  /* 0x0000000402027981 */ /* 0x002ee2000c1e1900 */
[----:B--2---:R-:W-:Y:S01]  /*0100*/  IMAD.WIDE.U32 R4, R7, 0x4, R4 ;  /* 0x0000000407047825 */ /* 0x004fe200078e0004 */
[----:B---3--:R-:W-:-:S05]  /*0110*/  FSET.BF.GT.AND R7, R2, RZ, PT ;  /* 0x000000ff0207720a */ /* 0x008fca0003804000 */
[----:B------:R-:W-:Y:S01]  /*0120*/  STG.E desc[UR4][R4.64], R7 ;  /* 0x0000000704007986 */ /* 0x000fe2000c101904 */
[----:B------:R-:W-:Y:S05]  /*0130*/  EXIT ;  /* 0x000000000000794d */ /* 0x000fea0003800000 */
.L_x_18:
        /* <DEDUP_REMOVED lines=12> */
.L_x_147:


//--------------------- .text._Z22softmax_derivative_gpuPfS_iiS_ --------------------------
	.section	.text._Z22softmax_derivative_gpuPfS_iiS_,"ax",@progbits
	.align	128
        .global         _Z22softmax_derivative_gpuPfS_iiS_
        .type           _Z22softmax_derivative_gpuPfS_iiS_,@function
        .size           _Z22softmax_derivative_gpuPfS_iiS_,(.L_x_139 - _Z22softmax_derivative_gpuPfS_iiS_)
        .other          _Z22softmax_derivative_gpuPfS_iiS_,@"STO_CUDA_ENTRY STV_DEFAULT"
_Z22softmax_derivative_gpuPfS_iiS_:
.text._Z22softmax_derivative_gpuPfS_iiS_:
        /* <DEDUP_REMOVED lines=12> */
[----:B------:R-:W0:Y:S07]  /*00c0*/  LDCU.64 UR4, c[0x0][0x358] ;  /* 0x00006b00ff0477ac */ /* 0x000e2e0008000a00 */
[----:B------:R-:W1:Y:S01]  /*00d0*/  LDC.64 R4, c[0x0][0x388] ;  /* 0x0000e200ff047b82 */ /* 0x000e620000000a00 */
[----:B0-----:R-:W2:Y:S01]  /*00e0*/  LDG.E R3, desc[UR4][R6.64] ;  /* 0x0000000406037981 */ /* 0x001ea2000c1e1900 */
[----:B-1----:R-:W-:-:S05]  /*00f0*/  IMAD.WIDE.U32 R4, R2, 0x4, R4 ;  /* 0x0000000402047825 */ /* 0x002fca00078e0004 */
[----:B------:R-:W3:Y:S01]  /*0100*/  LDG.E R0, desc[UR4][R4.64] ;  /* 0x0000000404007981 */ /* 0x000ee2000c1e1900 */
[----:B------:R-:W-:Y:S01]  /*0110*/  BSSY.RECONVERGENT B0, `(.L_x_19) ;  /* 0x000000c000007945 */ /* 0x000fe20003800200 */
[----:B--2---:R-:W0:Y:S08]  /*0120*/  MUFU.RCP R8, R3 ;  /* 0x0000000300087308 */ /* 0x004e300000001000 */
[----:B---3--:R-:W1:Y:S01]  /*0130*/  FCHK P0, R0, R3 ;  /* 0x0000000300007302 */ /* 0x008e620000000000 */
[----:B0-----:R-:W-:-:S04]  /*0140*/  FFMA R9, -R3, R8, 1 ;  /* 0x3f80000003097423 */ /* 0x001fc80000000108 */
[----:B------:R-:W-:-:S04]  /*0150*/  FFMA R9, R8, R9, R8 ;  /* 0x0000000908097223 */ /* 0x000fc80000000008 */
[----:B------:R-:W-:-:S04]  /*0160*/  FFMA R8, R0, R9, RZ ;  /* 0x0000000900087223 */ /* 0x000fc800000000ff */
[----:B------:R-:W-:-:S04]  /*0170*/  FFMA R10, -R3, R8, R0 ;  /* 0x00000008030a7223 */ /* 0x000fc80000000100 */
[----:B------:R-:W-:Y:S01]  /*0180*/  FFMA R8, R9, R10, R8 ;  /* 0x0000000a09087223 */ /* 0x000fe20000000008 */
[----:B-1----:R-:W-:Y:S06]  /*0190*/  @!P0 BRA `(.L_x_20) ;  /* 0x00000000000c8947 */ /* 0x002fec0003800000 */
[----:B------:R-:W-:-:S07]  /*01a0*/  MOV R4, 0x1c0 ;  /* 0x000001c000047802 */ /* 0x000fce0000000f00 */
[----:B------:R-:W-:Y:S05]  /*01b0*/  CALL.REL.NOINC `($__internal_1_$__cuda_sm3x_div_rn_noftz_f32_slowpath) ;  /* 0x0000000000207944 */ /* 0x000fea0003c00000 */
[----:B------:R-:W-:-:S07]  /*01c0*/  IMAD.MOV.U32 R8, RZ, RZ, R0 ;  /* 0x000000ffff087224 */ /* 0x000fce00078e0000 */
.L_x_20:
[----:B------:R-:W-:Y:S05]  /*01d0*/  BSYNC.RECONVERGENT B0 ;  /* 0x0000000000007941 */ /* 0x000fea0003800200 */
.L_x_19:
[----:B------:R-:W0:Y:S01]  /*01e0*/  LDC.64 R4, c[0x0][0x380] ;  /* 0x0000e000ff047b82 */ /* 0x000e220000000a00 */
[----:B------:R-:W-:-:S04]  /*01f0*/  FADD R3, -R8, 1 ;  /* 0x3f80000008037421 */ /* 0x000fc80000000100 */
[----:B------:R-:W-:Y:S01]  /*0200*/  FMUL R7, R3, R8 ;  /* 0x0000000803077220 */ /* 0x000fe20000400000 */
[----:B0-----:R-:W-:-:S05]  /*0210*/  IMAD.WIDE.U32 R2, R2, 0x4, R4 ;  /* 0x0000000402027825 */ /* 0x001fca00078e0004 */
[----:B------:R-:W-:Y:S01]  /*0220*/  STG.E desc[UR4][R2.64], R7 ;  /* 0x0000000702007986 */ /* 0x000fe2000c101904 */
[----:B------:R-:W-:Y:S05]  /*0230*/  EXIT ;  /* 0x000000000000794d */ /* 0x000fea0003800000 */
        .weak           $__internal_1_$__cuda_sm3x_div_rn_noftz_f32_slowpath
        .type           $__internal_1_$__cuda_sm3x_div_rn_noftz_f32_slowpath,@function
        .size           $__internal_1_$__cuda_sm3x_div_rn_noftz_f32_slowpath,(.L_x_139 - $__internal_1_$__cuda_sm3x_div_rn_noftz_f32_slowpath)
$__internal_1_$__cuda_sm3x_div_rn_noftz_f32_slowpath:
        /* <DEDUP_REMOVED lines=36> */
.L_x_22:
        /* <DEDUP_REMOVED lines=51> */
.L_x_29:
[----:B------:R-:W-:-:S04]  /*07b0*/  LOP3.LUT R0, R0, 0x80000000, RZ, 0xc0, !PT ;  /* 0x8000000000007812 */ /* 0x000fc800078ec0ff */
[----:B------:R-:W-:Y:S01]  /*07c0*/  LOP3.LUT R0, R0, 0x7f800000, RZ, 0xfc, !PT ;  /* 0x7f80000000007812 */ /* 0x000fe200078efcff */
[----:B------:R-:W-:Y:S06]  /*07d0*/  BRA `(.L_x_30) ;  /* 0x0000000000047947 */ /* 0x000fec0003800000 */
.L_x_28:
[----:B------:R-:W-:-:S07]  /*07e0*/  IMAD R0, R6, 0x800000, R0 ;  /* 0x0080000006007824 */ /* 0x000fce00078e0200 */
.L_x_30:
[----:B------:R-:W-:Y:S05]  /*07f0*/  BSYNC.RECONVERGENT B2 ;  /* 0x0000000000027941 */ /* 0x000fea0003800200 */
.L_x_27:
[----:B------:R-:W-:Y:S05]  /*0800*/  BRA `(.L_x_31) ;  /* 0x0000000000207947 */ /* 0x000fea0003800000 */
.L_x_26:
[----:B------:R-:W-:-:S04]  /*0810*/  LOP3.LUT R0, R8, 0x80000000, R7, 0x48, !PT ;  /* 0x8000000008007812 */ /* 0x000fc800078e4807 */
[----:B------:R-:W-:Y:S01]  /*0820*/  LOP3.LUT R0, R0, 0x7f800000, RZ, 0xfc, !PT ;  /* 0x7f80000000007812 */ /* 0x000fe200078efcff */
[----:B------:R-:W-:Y:S06]  /*0830*/  BRA `(.L_x_31) ;  /* 0x0000000000147947 */ /* 0x000fec0003800000 */
.L_x_25:
[----:B------:R-:W-:Y:S01]  /*0840*/  LOP3.LUT R0, R8, 0x80000000, R7, 0x48, !PT ;  /* 0x8000000008007812 */ /* 0x000fe200078e4807 */
[----:B------:R-:W-:Y:S06]  /*0850*/  BRA `(.L_x_31) ;  /* 0x00000000000c7947 */ /* 0x000fec0003800000 */
.L_x_24:
[----:B------:R-:W0:Y:S01]  /*0860*/  MUFU.RSQ R0, -QNAN ;  /* 0xffc0000000007908 */ /* 0x000e220000001400 */
[----:B------:R-:W-:Y:S05]  /*0870*/  BRA `(.L_x_31) ;  /* 0x0000000000047947 */ /* 0x000fea0003800000 */
.L_x_23:
[----:B------:R-:W-:-:S07]  /*0880*/  FADD.FTZ R0, R0, R3 ;  /* 0x0000000300007221 */ /* 0x000fce0000010000 */
.L_x_31:
[----:B------:R-:W-:Y:S05]  /*0890*/  BSYNC.RECONVERGENT B1 ;  /* 0x0000000000017941 */ /* 0x000fea0003800200 */
.L_x_21:
[----:B------:R-:W-:-:S04]  /*08a0*/  IMAD.MOV.U32 R5, RZ, RZ, 0x0 ;  /* 0x00000000ff057424 */ /* 0x000fc800078e00ff */
[----:B0-----:R-:W-:Y:S05]  /*08b0*/  RET.REL.NODEC R4 `(_Z22softmax_derivative_gpuPfS_iiS_) ;  /* 0xfffffff404d07950 */ /* 0x001fea0003c3ffff */
.L_x_32:
        /* <DEDUP_REMOVED lines=12> */
.L_x_139:


//--------------------- .text._Z19extract_avg_examplePfiiS_i --------------------------
	.section	.text._Z19extract_avg_examplePfiiS_i,"ax",@progbits
	.align	128
        .global         _Z19extract_avg_examplePfiiS_i
        .type           _Z19extract_avg_examplePfiiS_i,@function
        .size           _Z19extract_avg_examplePfiiS_i,(.L_x_140 - _Z19extract_avg_examplePfiiS_i)
        .other          _Z19extract_avg_examplePfiiS_i,@"STO_CUDA_ENTRY STV_DEFAULT"
_Z19extract_avg_examplePfiiS_i:
.text._Z19extract_avg_examplePfiiS_i:
        /* <DEDUP_REMOVED lines=11> */
[----:B------:R-:W0:Y:S01]  /*00b0*/  LDCU UR5, c[0x0][0x398] ;  /* 0x00007300ff0577ac */ /* 0x000e220008000800 */
[----:B------:R-:W-:Y:S01]  /*00c0*/  HFMA2 R8, -RZ, RZ, 0, 0 ;  /* 0x00000000ff087431 */ /* 0x000fe200000001ff */
[----:B------:R-:W1:Y:S01]  /*00d0*/  LDCU.64 UR10, c[0x0][0x358] ;  /* 0x00006b00ff0a77ac */ /* 0x000e620008000a00 */
[----:B0-----:R-:W-:-:S09]  /*00e0*/  UISETP.GE.AND UP0, UPT, UR5, 0x1, UPT ;  /* 0x000000010500788c */ /* 0x001fd2000bf06270 */
[----:B-1----:R-:W-:Y:S05]  /*00f0*/  BRA.U !UP0, `(.L_x_33) ;  /* 0x00000021081c7547 */ /* 0x002fea000b800000 */
[----:B------:R-:W-:Y:S02]  /*0100*/  UISETP.GE.U32.AND UP0, UPT, UR5, 0x10, UPT ;  /* 0x000000100500788c */ /* 0x000fe4000bf06070 */
[----:B------:R-:W-:Y:S01]  /*0110*/  IMAD R2, R4, UR5, RZ ;  /* 0x0000000504027c24 */ /* 0x000fe2000f8e02ff */
[----:B------:R-:W-:Y:S01]  /*0120*/  I2FP.F32.U32 R3, UR5 ;  /* 0x0000000500037c45 */ /* 0x000fe20008201000 */
[----:B------:R-:W-:Y:S01]  /*0130*/  ULOP3.LUT UR7, UR5, 0xf, URZ, 0xc0, !UPT ;  /* 0x0000000f05077892 */ /* 0x000fe2000f8ec0ff */
[----:B------:R-:W-:Y:S01]  /*0140*/  MOV R8, RZ ;  /* 0x000000ff00087202 */ /* 0x000fe20000000f00 */
[----:B------:R-:W-:-:S03]  /*0150*/  UMOV UR4, URZ ;  /* 0x000000ff00047c82 */ /* 0x000fc60008000000 */
[----:B------:R-:W-:Y:S07]  /*0160*/  BRA.U !UP0, `(.L_x_34) ;  /* 0x0000001108287547 */ /* 0x000fee000b800000 */
[----:B------:R-:W0:Y:S01]  /*0170*/  LDC.64 R6, c[0x0][0x390] ;  /* 0x0000e400ff067b82 */ /* 0x000e220000000a00 */
[----:B------:R-:W-:Y:S01]  /*0180*/  ULOP3.LUT UR4, UR5, 0x7ffffff0, URZ, 0xc0, !UPT ;  /* 0x7ffffff005047892 */ /* 0x000fe2000f8ec0ff */
[----:B------:R-:W-:-:S03]  /*0190*/  MOV R8, RZ ;  /* 0x000000ff00087202 */ /* 0x000fc60000000f00 */
[----:B------:R-:W-:Y:S01]  /*01a0*/  UIADD3 UR5, UPT, UPT, -UR4, URZ, URZ ;  /* 0x000000ff04057290 */ /* 0x000fe2000fffe1ff */
[----:B0-----:R-:W-:-:S03]  /*01b0*/  IMAD.WIDE.U32 R6, R2, 0x4, R6 ;  /* 0x0000000402067825 */ /* 0x001fc600078e0006 */
[----:B------:R-:W-:-:S04]  /*01c0*/  IADD3 R10, P0, PT, R6, 0x20, RZ ;  /* 0x00000020060a7810 */ /* 0x000fc80007f1e0ff */
[----:B------:R-:W-:-:S09]  /*01d0*/  IADD3.X R11, PT, PT, RZ, R7, RZ, P0, !PT ;  /* 0x00000007ff0b7210 */ /* 0x000fd200007fe4ff */
.L_x_67:
[----:B------:R-:W2:Y:S01]  /*01e0*/  LDG.E R0, desc[UR10][R10.64+-0x20] ;  /* 0xffffe00a0a007981 */ /* 0x000ea2000c1e1900 */
[----:B------:R-:W0:Y:S01]  /*01f0*/  MUFU.RCP R6, R3 ;  /* 0x0000000300067308 */ /* 0x000e220000001000 */
[----:B------:R-:W-:Y:S01]  /*0200*/  UIADD3 UR5, UPT, UPT, UR5, 0x10, URZ ;  /* 0x0000001005057890 */ /* 0x000fe2000fffe0ff */
[----:B------:R-:W-:Y:S03]  /*0210*/  BSSY.RECONVERGENT B2, `(.L_x_35) ;  /* 0x000000c000027945 */ /* 0x000fe60003800200 */
[----:B------:R-:W-:Y:S01]  /*0220*/  UISETP.NE.AND UP0, UPT, UR5, URZ, UPT ;  /* 0x000000ff0500728c */ /* 0x000fe2000bf05270 */
[----:B0-----:R-:W-:-:S04]  /*0230*/  FFMA R5, -R3, R6, 1 ;  /* 0x3f80000003057423 */ /* 0x001fc80000000106 */
[----:B------:R-:W-:Y:S01]  /*0240*/  FFMA R5, R6, R5, R6 ;  /* 0x0000000506057223 */ /* 0x000fe20000000006 */
[----:B--2---:R-:W0:Y:S03]  /*0250*/  FCHK P0, R0, R3 ;  /* 0x0000000300007302 */ /* 0x004e260000000000 */
[----:B------:R-:W-:-:S04]  /*0260*/  FFMA R6, R0, R5, RZ ;  /* 0x0000000500067223 */ /* 0x000fc800000000ff */
[----:B------:R-:W-:-:S04]  /*0270*/  FFMA R7, -R3, R6, R0 ;  /* 0x0000000603077223 */ /* 0x000fc80000000100 */
[----:B------:R-:W-:Y:S01]  /*0280*/  FFMA R5, R5, R7, R6 ;  /* 0x0000000705057223 */ /* 0x000fe20000000006 */
[----:B0-----:R-:W-:Y:S06]  /*0290*/  @!P0 BRA `(.L_x_36) ;  /* 0x00000000000c8947 */ /* 0x001fec0003800000 */
[----:B------:R-:W-:-:S07]  /*02a0*/  MOV R6, 0x2c0 ;  /* 0x000002c000067802 */ /* 0x000fce0000000f00 */
[----:B------:R-:W-:Y:S05]  /*02b0*/  CALL.REL.NOINC `($__internal_2_$__cuda_sm3x_div_rn_noftz_f32_slowpath) ;  /* 0x0000001c00bc7944 */ /* 0x000fea0003c00000 */
[----:B------:R-:W-:-:S07]  /*02c0*/  MOV R5, R0 ;  /* 0x0000000000057202 */ /* 0x000fce0000000f00 */
.L_x_36:
[----:B------:R-:W-:Y:S05]  /*02d0*/  BSYNC.RECONVERGENT B2 ;  /* 0x0000000000027941 */ /* 0x000fea0003800200 */
.L_x_35:
[----:B------:R-:W2:Y:S01]  /*02e0*/  LDG.E R12, desc[UR10][R10.64+-0x1c] ;  /* 0xffffe40a0a0c7981 */ /* 0x000ea2000c1e1900 */
[----:B------:R-:W0:Y:S01]  /*02f0*/  MUFU.RCP R0, R3 ;  /* 0x0000000300007308 */ /* 0x000e220000001000 */
[----:B------:R-:W-:Y:S01]  /*0300*/  BSSY.RECONVERGENT B2, `(.L_x_37) ;  /* 0x000000d000027945 */ /* 0x000fe20003800200 */
[----:B------:R-:W-:Y:S01]  /*0310*/  FADD R8, R5, R8 ;  /* 0x0000000805087221 */ /* 0x000fe20000000000 */
[----:B0-----:R-:W-:-:S04]  /*0320*/  FFMA R7, -R3, R0, 1 ;  /* 0x3f80000003077423 */ /* 0x001fc80000000100 */
[----:B------:R-:W-:Y:S01]  /*0330*/  FFMA R0, R0, R7, R0 ;  /* 0x0000000700007223 */ /* 0x000fe20000000000 */
[----:B--2---:R-:W0:Y:S03]  /*0340*/  FCHK P0, R12, R3 ;  /* 0x000000030c007302 */ /* 0x004e260000000000 */
[----:B------:R-:W-:-:S04]  /*0350*/  FFMA R6, R0, R12, RZ ;  /* 0x0000000c00067223 */ /* 0x000fc800000000ff */
[----:B------:R-:W-:-:S04]  /*0360*/  FFMA R7, -R3, R6, R12 ;  /* 0x0000000603077223 */ /* 0x000fc8000000010c */
[----:B------:R-:W-:Y:S01]  /*0370*/  FFMA R7, R0, R7, R6 ;  /* 0x0000000700077223 */ /* 0x000fe20000000006 */
[----:B0-----:R-:W-:Y:S06]  /*0380*/  @!P0 BRA `(.L_x_38) ;  /* 0x0000000000108947 */ /* 0x001fec0003800000 */
[----:B------:R-:W-:Y:S02]  /*0390*/  MOV R0, R12 ;  /* 0x0000000c00007202 */ /* 0x000fe40000000f00 */
[----:B------:R-:W-:-:S07]  /*03a0*/  MOV R6, 0x3c0 ;  /* 0x000003c000067802 */ /* 0x000fce0000000f00 */
[----:B------:R-:W-:Y:S05]  /*03b0*/  CALL.REL.NOINC `($__internal_2_$__cuda_sm3x_div_rn_noftz_f32_slowpath) ;  /* 0x0000001c007c7944 */ /* 0x000fea0003c00000 */
[----:B------:R-:W-:-:S07]  /*03c0*/  MOV R7, R0 ;  /* 0x0000000000077202 */ /* 0x000fce0000000f00 */
.L_x_38:
[----:B------:R-:W-:Y:S05]  /*03d0*/  BSYNC.RECONVERGENT B2 ;  /* 0x0000000000027941 */ /* 0x000fea0003800200 */
.L_x_37:
        /* <DEDUP_REMOVED lines=15> */
.L_x_40:
[----:B------:R-:W-:Y:S05]  /*04d0*/  BSYNC.RECONVERGENT B2 ;  /* 0x0000000000027941 */ /* 0x000fea0003800200 */
.L_x_39:
        /* <DEDUP_REMOVED lines=15> */
.L_x_42:
[----:B------:R-:W-:Y:S05]  /*05d0*/  BSYNC.RECONVERGENT B2 ;  /* 0x0000000000027941 */ /* 0x000fea0003800200 */
.L_x_41:
        /* <DEDUP_REMOVED lines=15> */
.L_x_44:
[----:B------:R-:W-:Y:S05]  /*06d0*/  BSYNC.RECONVERGENT B2 ;  /* 0x0000000000027941 */ /* 0x000fea0003800200 */
.L_x_43:
        /* <DEDUP_REMOVED lines=15> */
.L_x_46:
[----:B------:R-:W-:Y:S05]  /*07d0*/  BSYNC.RECONVERGENT B2 ;  /* 0x0000000000027941 */ /* 0x000fea0003800200 */
.L_x_45:
        /* <DEDUP_REMOVED lines=15> */
.L_x_48:
[----:B------:R-:W-:Y:S05]  /*08d0*/  BSYNC.RECONVERGENT B2 ;  /* 0x0000000000027941 */ /* 0x000fea0003800200 */
.L_x_47:
        /* <DEDUP_REMOVED lines=15> */
.L_x_50:
[----:B------:R-:W-:Y:S05]  /*09d0*/  BSYNC.RECONVERGENT B2 ;  /* 0x0000000000027941 */ /* 0x000fea0003800200 */
.L_x_49:
        /* <DEDUP_REMOVED lines=15> */
.L_x_52:
[----:B------:R-:W-:Y:S05]  /*0ad0*/  BSYNC.RECONVERGENT B2 ;  /* 0x0000000000027941 */ /* 0x000fea0003800200 */
.L_x_51:
        /* <DEDUP_REMOVED lines=15> */
.L_x_54:
[----:B------:R-:W-:Y:S05]  /*0bd0*/  BSYNC.RECONVERGENT B2 ;  /* 0x0000000000027941 */ /* 0x000fea0003800200 */
.L_x_53:
        /* <DEDUP_REMOVED lines=15> */
.L_x_56:
[----:B------:R-:W-:Y:S05]  /*0cd0*/  BSYNC.RECONVERGENT B2 ;  /* 0x0000000000027941 */ /* 0x000fea0003800200 */
.L_x_55:
        /* <DEDUP_REMOVED lines=15> */
.L_x_58:
[----:B------:R-:W-:Y:S05]  /*0dd0*/  BSYNC.RECONVERGENT B2 ;  /* 0x0000000000027941 */ /* 0x000fea0003800200 */
.L_x_57:
        /* <DEDUP_REMOVED lines=15> */
.L_x_60:
[----:B------:R-:W-:Y:S05]  /*0ed0*/  BSYNC.RECONVERGENT B2 ;  /* 0x0000000000027941 */ /* 0x000fea0003800200 */
.L_x_59:
        /* <DEDUP_REMOVED lines=15> */
.L_x_62:
[----:B------:R-:W-:Y:S05]  /*0fd0*/  BSYNC.RECONVERGENT B2 ;  /* 0x0000000000027941 */ /* 0x000fea0003800200 */
.L_x_61:
        /* <DEDUP_REMOVED lines=15> */
.L_x_64:
[----:B------:R-:W-:Y:S05]  /*10d0*/  BSYNC.RECONVERGENT B2 ;  /* 0x0000000000027941 */ /* 0x000fea0003800200 */
.L_x_63:
        /* <DEDUP_REMOVED lines=14> */
.L_x_66:
[----:B------:R-:W-:Y:S05]  /*11c0*/  BSYNC.RECONVERGENT B2 ;  /* 0x0000000000027941 */ /* 0x000fea0003800200 */
.L_x_65:
[----:B------:R-:W-:Y:S01]  /*11d0*/  IADD3 R10, P0, PT, R10, 0x40, RZ ;  /* 0x000000400a0a7810 */ /* 0x000fe20007f1e0ff */
[----:B------:R-:W-:-:S03]  /*11e0*/  FADD R8, R8, R0 ;  /* 0x0000000008087221 */ /* 0x000fc60000000000 */
[----:B------:R-:W-:Y:S01]  /*11f0*/  IADD3.X R11, PT, PT, RZ, R11, RZ, P0, !PT ;  /* 0x0000000bff0b7210 */ /* 0x000fe200007fe4ff */
[----:B------:R-:W-:Y:S08]  /*1200*/  BRA.U UP0, `(.L_x_67) ;  /* 0xffffffed00f47547 */ /* 0x000ff0000b83ffff */
.L_x_34:
[----:B------:R-:W-:-:S09]  /*1210*/  UISETP.NE.AND UP0, UPT, UR7, URZ, UPT ;  /* 0x000000ff0700728c */ /* 0x000fd2000bf05270 */
[----:B------:R-:W-:Y:S05]  /*1220*/  BRA.U !UP0, `(.L_x_33) ;  /* 0x0000000d08d07547 */ /* 0x000fea000b800000 */
[----:B------:R-:W0:Y:S01]  /*1230*/  LDCU UR5, c[0x0][0x398] ;  /* 0x00007300ff0577ac */ /* 0x000e220008000800 */
[----:B------:R-:W-:Y:S02]  /*1240*/  UISETP.GE.U32.AND UP0, UPT, UR7, 0x8, UPT ;  /* 0x000000080700788c */ /* 0x000fe4000bf06070 */
[----:B0-----:R-:W-:-:S07]  /*1250*/  ULOP3.LUT UR5, UR5, 0x7, URZ, 0xc0, !UPT ;  /* 0x0000000705057892 */ /* 0x001fce000f8ec0ff */
[----:B------:R-:W-:Y:S05]  /*1260*/  BRA.U !UP0, `(.L_x_68) ;  /* 0x0000000908207547 */ /* 0x000fea000b800000 */
[----:B------:R-:W0:Y:S01]  /*1270*/  LDC.64 R6, c[0x0][0x390] ;  /* 0x0000e400ff067b82 */ /* 0x000e220000000a00 */
[----:B------:R-:W-:-:S05]  /*1280*/  IADD3 R5, PT, PT, R2, UR4, RZ ;  /* 0x0000000402057c10 */ /* 0x000fca000fffe0ff */
[----:B0-----:R-:W-:-:S06]  /*1290*/  IMAD.WIDE.U32 R6, R5, 0x4, R6 ;  /* 0x0000000405067825 */ /* 0x001fcc00078e0006 */
[----:B------:R-:W2:Y:S01]  /*12a0*/  LDG.E R6, desc[UR10][R6.64] ;  /* 0x0000000a06067981 */ /* 0x000ea2000c1e1900 */
[----:B------:R-:W0:Y:S01]  /*12b0*/  MUFU.RCP R0, R3 ;  /* 0x0000000300007308 */ /* 0x000e220000001000 */
[----:B------:R-:W-:Y:S01]  /*12c0*/  BSSY.RECONVERGENT B2, `(.L_x_69) ;  /* 0x000000c000027945 */ /* 0x000fe20003800200 */
[----:B0-----:R-:W-:-:S04]  /*12d0*/  FFMA R5, -R3, R0, 1 ;  /* 0x3f80000003057423 */ /* 0x001fc80000000100 */
[----:B------:R-:W-:Y:S02]  /*12e0*/  FFMA R0, R0, R5, R0 ;  /* 0x0000000500007223 */ /* 0x000fe40000000000 */
[----:B--2---:R-:W0:Y:S02]  /*12f0*/  FCHK P0, R6, R3 ;  /* 0x0000000306007302 */ /* 0x004e240000000000 */
        /* <DEDUP_REMOVED lines=8> */
.L_x_70:
[----:B------:R-:W-:Y:S05]  /*1380*/  BSYNC.RECONVERGENT B2 ;  /* 0x0000000000027941 */ /* 0x000fea0003800200 */
.L_x_69:
[----:B------:R-:W0:Y:S01]  /*1390*/  LDCU.64 UR8, c[0x0][0x390] ;  /* 0x00007200ff0877ac */ /* 0x000e220008000a00 */
[----:B------:R-:W-:-:S04]  /*13a0*/  IADD3 R0, P0, PT, R2, UR4, RZ ;  /* 0x0000000402007c10 */ /* 0x000fc8000ff1e0ff */
[----:B------:R-:W-:Y:S02]  /*13b0*/  IADD3.X R7, PT, PT, RZ, RZ, RZ, P0, !PT ;  /* 0x000000ffff077210 */ /* 0x000fe400007fe4ff */
[----:B0-----:R-:W-:-:S04]  /*13c0*/  LEA R10, P0, R0, UR8, 0x2 ;  /* 0x00000008000a7c11 */ /* 0x001fc8000f8010ff */
[----:B------:R-:W-:-:S05]  /*13d0*/  LEA.HI.X R11, R0, UR9, R7, 0x2, P0 ;  /* 0x00000009000b7c11 */ /* 0x000fca00080f1407 */
        /* <DEDUP_REMOVED lines=15> */
.L_x_72:
[----:B------:R-:W-:Y:S05]  /*14d0*/  BSYNC.RECONVERGENT B2 ;  /* 0x0000000000027941 */ /* 0x000fea0003800200 */
.L_x_71:
        /* <DEDUP_REMOVED lines=15> */
.L_x_74:
[----:B------:R-:W-:Y:S05]  /*15d0*/  BSYNC.RECONVERGENT B2 ;  /* 0x0000000000027941 */ /* 0x000fea0003800200 */
.L_x_73:
        /* <DEDUP_REMOVED lines=15> */
.L_x_76:
[----:B------:R-:W-:Y:S05]  /*16d0*/  BSYNC.RECONVERGENT B2 ;  /* 0x0000000000027941 */ /* 0x000fea0003800200 */
.L_x_75:
        /* <DEDUP_REMOVED lines=15> */
.L_x_78:
[----:B------:R-:W-:Y:S05]  /*17d0*/  BSYNC.RECONVERGENT B2 ;  /* 0x0000000000027941 */ /* 0x000fea0003800200 */
.L_x_77:
        /* <DEDUP_REMOVED lines=15> */
.L_x_80:
[----:B------:R-:W-:Y:S05]  /*18d0*/  BSYNC.RECONVERGENT B2 ;  /* 0x0000000000027941 */ /* 0x000fea0003800200 */
.L_x_79:
        /* <DEDUP_REMOVED lines=15> */
.L_x_82:
[----:B------:R-:W-:Y:S05]  /*19d0*/  BSYNC.RECONVERGENT B2 ;  /* 0x0000000000027941 */ /* 0x000fea0003800200 */
.L_x_81:
        /* <DEDUP_REMOVED lines=14> */
.L_x_84:
[----:B------:R-:W-:Y:S05]  /*1ac0*/  BSYNC.RECONVERGENT B2 ;  /* 0x0000000000027941 */ /* 0x000fea0003800200 */
.L_x_83:
[----:B------:R-:W-:Y:S01]  /*1ad0*/  FADD R8, R8, R0 ;  /* 0x0000000008087221 */ /* 0x000fe20000000000 */
[----:B------:R-:W-:-:S12]  /*1ae0*/  UIADD3 UR4, UPT, UPT, UR4, 0x8, URZ ;  /* 0x0000000804047890 */ /* 0x000fd8000fffe0ff */
.L_x_68:
        /* <DEDUP_REMOVED lines=23> */
.L_x_87:
[----:B------:R-:W-:Y:S05]  /*1c60*/  BSYNC.RECONVERGENT B2 ;  /* 0x0000000000027941 */ /* 0x000fea0003800200 */
.L_x_86:
        /* <DEDUP_REMOVED lines=20> */
.L_x_89:
[----:B------:R-:W-:Y:S05]  /*1db0*/  BSYNC.RECONVERGENT B2 ;  /* 0x0000000000027941 */ /* 0x000fea0003800200 */
.L_x_88:
        /* <DEDUP_REMOVED lines=15> */
.L_x_91:
[----:B------:R-:W-:Y:S05]  /*1eb0*/  BSYNC.RECONVERGENT B2 ;  /* 0x0000000000027941 */ /* 0x000fea0003800200 */
.L_x_90:
        /* <DEDUP_REMOVED lines=14> */
.L_x_93:
[----:B------:R-:W-:Y:S05]  /*1fa0*/  BSYNC.RECONVERGENT B2 ;  /* 0x0000000000027941 */ /* 0x000fea0003800200 */
.L_x_92:
[----:B------:R-:W-:Y:S01]  /*1fb0*/  FADD R8, R8, R0 ;  /* 0x0000000008087221 */ /* 0x000fe20000000000 */
[----:B------:R-:W-:-:S12]  /*1fc0*/  UIADD3 UR4, UPT, UPT, UR4, 0x4, URZ ;  /* 0x0000000404047890 */ /* 0x000fd8000fffe0ff */
.L_x_85:
[----:B------:R-:W-:-:S09]  /*1fd0*/  UISETP.NE.AND UP0, UPT, UR6, URZ, UPT ;  /* 0x000000ff0600728c */ /* 0x000fd2000bf05270 */
[----:B------:R-:W-:Y:S05]  /*1fe0*/  BRA.U !UP0, `(.L_x_33) ;  /* 0x0000000108607547 */ /* 0x000fea000b800000 */
[----:B------:R-:W0:Y:S01]  /*1ff0*/  LDC.64 R10, c[0x0][0x390] ;  /* 0x0000e400ff0a7b82 */ /* 0x000e220000000a00 */
[----:B------:R-:W-:Y:S01]  /*2000*/  IADD3 R5, PT, PT, R2, UR4, RZ ;  /* 0x0000000402057c10 */ /* 0x000fe2000fffe0ff */
[----:B------:R-:W-:-:S04]  /*2010*/  UIADD3 UR8, UPT, UPT, -UR6, URZ, URZ ;  /* 0x000000ff06087290 */ /* 0x000fc8000fffe1ff */
[----:B0-----:R-:W-:-:S08]  /*2020*/  IMAD.WIDE.U32 R10, R5, 0x4, R10 ;  /* 0x00000004050a7825 */ /* 0x001fd000078e000a */
.L_x_96:
        /* <DEDUP_REMOVED lines=15> */
.L_x_95:
[----:B------:R-:W-:Y:S05]  /*2120*/  BSYNC.RECONVERGENT B2 ;  /* 0x0000000000027941 */ /* 0x000fea0003800200 */
.L_x_94:
[----:B------:R-:W-:Y:S01]  /*2130*/  IADD3 R10, P0, PT, R10, 0x4, RZ ;  /* 0x000000040a0a7810 */ /* 0x000fe20007f1e0ff */
[----:B------:R-:W-:-:S03]  /*2140*/  FADD R8, R0, R8 ;  /* 0x0000000800087221 */ /* 0x000fc60000000000 */
[----:B------:R-:W-:Y:S01]  /*2150*/  IADD3.X R11, PT, PT, RZ, R11, RZ, P0, !PT ;  /* 0x0000000bff0b7210 */ /* 0x000fe200007fe4ff */
[----:B------:R-:W-:Y:S08]  /*2160*/  BRA.U UP0, `(.L_x_96) ;  /* 0xfffffffd00b07547 */ /* 0x000ff0000b83ffff */
.L_x_33:
[----:B------:R-:W0:Y:S02]  /*2170*/  LDC.64 R2, c[0x0][0x380] ;  /* 0x0000e000ff027b82 */ /* 0x000e240000000a00 */
[----:B0-----:R-:W-:-:S05]  /*2180*/  IMAD.WIDE.U32 R4, R4, 0x4, R2 ;  /* 0x0000000404047825 */ /* 0x001fca00078e0002 */
[----:B------:R-:W-:Y:S01]  /*2190*/  STG.E desc[UR10][R4.64], R8 ;  /* 0x0000000804007986 */ /* 0x000fe2000c10190a */
[----:B------:R-:W-:Y:S05]  /*21a0*/  EXIT ;  /* 0x000000000000794d */ /* 0x000fea0003800000 */
        .weak           $__internal_2_$__cuda_sm3x_div_rn_noftz_f32_slowpath
        .type           $__internal_2_$__cuda_sm3x_div_rn_noftz_f32_slowpath,@function
        .size           $__internal_2_$__cuda_sm3x_div_rn_noftz_f32_slowpath,(.L_x_140 - $__internal_2_$__cuda_sm3x_div_rn_noftz_f32_slowpath)
$__internal_2_$__cuda_sm3x_div_rn_noftz_f32_slowpath:
[----:B------:R-:W-:Y:S01]  /*21b0*/  SHF.R.U32.HI R5, RZ, 0x17, R3 ;  /* 0x00000017ff057819 */ /* 0x000fe20000011603 */
[----:B------:R-:W-:Y:S01]  /*21c0*/  BSSY.RECONVERGENT B0, `(.L_x_97) ;  /* 0x0000065000007945 */ /* 0x000fe20003800200 */
[----:B------:R-:W-:Y:S02]  /*21d0*/  SHF.R.U32.HI R9, RZ, 0x17, R0 ;  /* 0x00000017ff097819 */ /* 0x000fe40000011600 */
[----:B------:R-:W-:Y:S02]  /*21e0*/  LOP3.LUT R5, R5, 0xff, RZ, 0xc0, !PT ;  /* 0x000000ff05057812 */ /* 0x000fe400078ec0ff */
[----:B------:R-:W-:Y:S02]  /*21f0*/  LOP3.LUT R9, R9, 0xff, RZ, 0xc0, !PT ;  /* 0x000000ff09097812 */ /* 0x000fe400078ec0ff */
[----:B------:R-:W-:Y:S02]  /*2200*/  IADD3 R7, PT, PT, R5, -0x1, RZ ;  /* 0xffffffff05077810 */ /* 0x000fe40007ffe0ff */
[----:B------:R-:W-:-:S02]  /*2210*/  IADD3 R12, PT, PT, R9, -0x1, RZ ;  /* 0xffffffff090c7810 */ /* 0x000fc40007ffe0ff */
[----:B------:R-:W-:Y:S02]  /*2220*/  ISETP.GT.U32.AND P0, PT, R7, 0xfd, PT ;  /* 0x000000fd0700780c */ /* 0x000fe40003f04070 */
[----:B------:R-:W-:Y:S02]  /*2230*/  MOV R13, R3 ;  /* 0x00000003000d7202 */ /* 0x000fe40000000f00 */
[----:B------:R-:W-:-:S13]  /*2240*/  ISETP.GT.U32.OR P0, PT, R12, 0xfd, P0 ;  /* 0x000000fd0c00780c */ /* 0x000fda0000704470 */
[----:B------:R-:W-:Y:S01]  /*2250*/  @!P0 MOV R7, RZ ;  /* 0x000000ff00078202 */ /* 0x000fe20000000f00 */
        /* <DEDUP_REMOVED lines=17> */
[----:B------:R-:W-:-:S04]  /*2370*/  IADD3 R7, PT, PT, R9, -0x1, RZ ;  /* 0xffffffff09077810 */ /* 0x000fc80007ffe0ff */
[----:B------:R-:W-:Y:S02]  /*2380*/  ISETP.GE.AND P0, PT, R7, RZ, PT ;  /* 0x000000ff0700720c */ /* 0x000fe40003f06270 */
[----:B------:R-:W-:-:S04]  /*2390*/  IADD3 R7, PT, PT, R5, -0x1, RZ ;  /* 0xffffffff05077810 */ /* 0x000fc80007ffe0ff */
[----:B------:R-:W-:-:S07]  /*23a0*/  ISETP.GE.AND P1, PT, R7, RZ, PT ;  /* 0x000000ff0700720c */ /* 0x000fce0003f26270 */
[----:B------:R-:W-:Y:S01]  /*23b0*/  @P0 MOV R7, RZ ;  /* 0x000000ff00070202 */ /* 0x000fe20000000f00 */
[----:B------:R-:W-:Y:S01]  /*23c0*/  @!P0 FFMA R0, R0, 1.84467440737095516160e+19, RZ ;  /* 0x5f80000000008823 */ /* 0x000fe200000000ff */
[----:B------:R-:W-:-:S04]  /*23d0*/  @!P0 MOV R7, 0xffffffc0 ;  /* 0xffffffc000078802 */ /* 0x000fc80000000f00 */
[----:B------:R-:W-:Y:S01]  /*23e0*/  @!P1 FFMA R13, R3, 1.84467440737095516160e+19, RZ ;  /* 0x5f800000030d9823 */ /* 0x000fe200000000ff */
[----:B------:R-:W-:-:S07]  /*23f0*/  @!P1 IADD3 R7, PT, PT, R7, 0x40, RZ ;  /* 0x0000004007079810 */ /* 0x000fce0007ffe0ff */
.L_x_98:
[----:B------:R-:W-:Y:S01]  /*2400*/  LEA R16, R5, 0xc0800000, 0x17 ;  /* 0xc080000005107811 */ /* 0x000fe200078eb8ff */
[----:B------:R-:W-:Y:S01]  /*2410*/  BSSY.RECONVERGENT B1, `(.L_x_103) ;  /* 0x0000036000017945 */ /* 0x000fe20003800200 */
[----:B------:R-:W-:Y:S02]  /*2420*/  IADD3 R9, PT, PT, R9, -0x7f, RZ ;  /* 0xffffff8109097810 */ /* 0x000fe40007ffe0ff */
[----:B------:R-:W-:-:S03]  /*2430*/  IADD3 R16, PT, PT, -R16, R13, RZ ;  /* 0x0000000d10107210 */ /* 0x000fc60007ffe1ff */
[----:B------:R-:W-:Y:S01]  /*2440*/  IMAD R0, R9, -0x800000, R0 ;  /* 0xff80000009007824 */ /* 0x000fe200078e0200 */
[----:B------:R-:W0:Y:S01]  /*2450*/  MUFU.RCP R12, R16 ;  /* 0x00000010000c7308 */ /* 0x000e220000001000 */
[----:B------:R-:W-:-:S04]  /*2460*/  FADD.FTZ R13, -R16, -RZ ;  /* 0x800000ff100d7221 */ /* 0x000fc80000010100 */
[----:B0-----:R-:W-:-:S04]  /*2470*/  FFMA R15, R12, R13, 1 ;  /* 0x3f8000000c0f7423 */ /* 0x001fc8000000000d */
[----:B------:R-:W-:-:S04]  /*2480*/  FFMA R15, R12, R15, R12 ;  /* 0x0000000f0c0f7223 */ /* 0x000fc8000000000c */
[----:B------:R-:W-:-:S04]  /*2490*/  FFMA R12, R0, R15, RZ ;  /* 0x0000000f000c7223 */ /* 0x000fc800000000ff */
[----:B------:R-:W-:-:S04]  /*24a0*/  FFMA R14, R13, R12, R0 ;  /* 0x0000000c0d0e7223 */ /* 0x000fc80000000000 */
[----:B------:R-:W-:Y:S01]  /*24b0*/  FFMA R14, R15, R14, R12 ;  /* 0x0000000e0f0e7223 */ /* 0x000fe2000000000c */
[----:B------:R-:W-:-:S03]  /*24c0*/  IADD3 R12, PT, PT, R9, 0x7f, -R5 ;  /* 0x0000007f090c7810 */ /* 0x000fc60007ffe805 */
[----:B------:R-:W-:Y:S01]  /*24d0*/  FFMA R13, R13, R14, R0 ;  /* 0x0000000e0d0d7223 */ /* 0x000fe20000000000 */
[----:B------:R-:W-:-:S03]  /*24e0*/  IADD3 R7, PT, PT, R12, R7, RZ ;  /* 0x000000070c077210 */ /* 0x000fc60007ffe0ff */
[----:B------:R-:W-:-:S05]  /*24f0*/  FFMA R0, R15, R13, R14 ;  /* 0x0000000d0f007223 */ /* 0x000fca000000000e */
[----:B------:R-:W-:-:S04]  /*2500*/  SHF.R.U32.HI R5, RZ, 0x17, R0 ;  /* 0x00000017ff057819 */ /* 0x000fc80000011600 */
[----:B------:R-:W-:-:S04]  /*2510*/  LOP3.LUT R12, R5, 0xff, RZ, 0xc0, !PT ;  /* 0x000000ff050c7812 */ /* 0x000fc800078ec0ff */
[----:B------:R-:W-:-:S04]  /*2520*/  IADD3 R5, PT, PT, R12, R7, RZ ;  /* 0x000000070c057210 */ /* 0x000fc80007ffe0ff */
[----:B------:R-:W-:-:S04]  /*2530*/  IADD3 R9, PT, PT, R5, -0x1, RZ ;  /* 0xffffffff05097810 */ /* 0x000fc80007ffe0ff */
        /* <DEDUP_REMOVED lines=9> */
[-CC-:B------:R-:W-:Y:S01]  /*25d0*/  FFMA.RZ R7, R15, R13.reuse, R14.reuse ;  /* 0x0000000d0f077223 */ /* 0x180fe2000000c00e */
[----:B------:R-:W-:Y:S01]  /*25e0*/  IADD3 R12, PT, PT, R5, 0x20, RZ ;  /* 0x00000020050c7810 */ /* 0x000fe20007ffe0ff */
[CCC-:B------:R-:W-:Y:S01]  /*25f0*/  FFMA.RP R9, R15.reuse, R13.reuse, R14.reuse ;  /* 0x0000000d0f097223 */ /* 0x1c0fe2000000800e */
[----:B------:R-:W-:Y:S01]  /*2600*/  FFMA.RM R14, R15, R13, R14 ;  /* 0x0000000d0f0e7223 */ /* 0x000fe2000000400e */
[----:B------:R-:W-:Y:S02]  /*2610*/  ISETP.NE.AND P2, PT, R5, RZ, PT ;  /* 0x000000ff0500720c */ /* 0x000fe40003f45270 */
[----:B------:R-:W-:Y:S02]  /*2620*/  LOP3.LUT R7, R7, 0x7fffff, RZ, 0xc0, !PT ;  /* 0x007fffff07077812 */ /* 0x000fe400078ec0ff */
[----:B------:R-:W-:Y:S02]  /*2630*/  ISETP.NE.AND P1, PT, R5, RZ, PT ;  /* 0x000000ff0500720c */ /* 0x000fe40003f25270 */
[----:B------:R-:W-:-:S02]  /*2640*/  LOP3.LUT R7, R7, 0x800000, RZ, 0xfc, !PT ;  /* 0x0080000007077812 */ /* 0x000fc400078efcff */
[----:B------:R-:W-:Y:S02]  /*2650*/  IADD3 R5, PT, PT, -R5, RZ, RZ ;  /* 0x000000ff05057210 */ /* 0x000fe40007ffe1ff */
[----:B------:R-:W-:Y:S02]  /*2660*/  SHF.L.U32 R12, R7, R12, RZ ;  /* 0x0000000c070c7219 */ /* 0x000fe400000006ff */
[----:B------:R-:W-:Y:S02]  /*2670*/  FSETP.NEU.FTZ.AND P0, PT, R9, R14, PT ;  /* 0x0000000e0900720b */ /* 0x000fe40003f1d000 */
[----:B------:R-:W-:Y:S02]  /*2680*/  SEL R14, R5, RZ, P2 ;  /* 0x000000ff050e7207 */ /* 0x000fe40001000000 */
[----:B------:R-:W-:Y:S02]  /*2690*/  ISETP.NE.AND P1, PT, R12, RZ, P1 ;  /* 0x000000ff0c00720c */ /* 0x000fe40000f25270 */
[----:B------:R-:W-:-:S02]  /*26a0*/  SHF.R.U32.HI R12, RZ, R14, R7 ;  /* 0x0000000eff0c7219 */ /* 0x000fc40000011607 */
[----:B------:R-:W-:Y:S02]  /*26b0*/  PLOP3.LUT P0, PT, P0, P1, PT, 0xf8, 0x8f ;  /* 0x00000000008f781c */ /* 0x000fe40000703f70 */
[----:B------:R-:W-:Y:S02]  /*26c0*/  SHF.R.U32.HI R7, RZ, 0x1, R12 ;  /* 0x00000001ff077819 */ /* 0x000fe4000001160c */
[----:B------:R-:W-:-:S04]  /*26d0*/  SEL R14, RZ, 0x1, !P0 ;  /* 0x00000001ff0e7807 */ /* 0x000fc80004000000 */
[----:B------:R-:W-:-:S04]  /*26e0*/  LOP3.LUT R5, R14, 0x1, R7, 0xf8, !PT ;  /* 0x000000010e057812 */ /* 0x000fc800078ef807 */
[----:B------:R-:W-:-:S04]  /*26f0*/  LOP3.LUT R12, R5, R12, RZ, 0xc0, !PT ;  /* 0x0000000c050c7212 */ /* 0x000fc800078ec0ff */
[----:B------:R-:W-:-:S04]  /*2700*/  IADD3 R7, PT, PT, R7, R12, RZ ;  /* 0x0000000c07077210 */ /* 0x000fc80007ffe0ff */
[----:B------:R-:W-:Y:S01]  /*2710*/  LOP3.LUT R0, R7, R0, RZ, 0xfc, !PT ;  /* 0x0000000007007212 */ /* 0x000fe200078efcff */
[----:B------:R-:W-:Y:S06]  /*2720*/  BRA `(.L_x_106) ;  /* 0x0000000000107947 */ /* 0x000fec0003800000 */
.L_x_105:
[----:B------:R-:W-:-:S04]  /*2730*/  LOP3.LUT R0, R0, 0x80000000, RZ, 0xc0, !PT ;  /* 0x8000000000007812 */ /* 0x000fc800078ec0ff */
[----:B------:R-:W-:Y:S01]  /*2740*/  LOP3.LUT R0, R0, 0x7f800000, RZ, 0xfc, !PT ;  /* 0x7f80000000007812 */ /* 0x000fe200078efcff */
[----:B------:R-:W-:Y:S06]  /*2750*/  BRA `(.L_x_106) ;  /* 0x0000000000047947 */ /* 0x000fec0003800000 */
.L_x_104:
[----:B------:R-:W-:-:S07]  /*2760*/  LEA R0, R7, R0, 0x17 ;  /* 0x0000000007007211 */ /* 0x000fce00078eb8ff */
.L_x_106:
[----:B------:R-:W-:Y:S05]  /*2770*/  BSYNC.RECONVERGENT B1 ;  /* 0x0000000000017941 */ /* 0x000fea0003800200 */
.L_x_103:
[----:B------:R-:W-:Y:S05]  /*2780*/  BRA `(.L_x_107) ;  /* 0x0000000000207947 */ /* 0x000fea0003800000 */
.L_x_102:
[----:B------:R-:W-:-:S04]  /*2790*/  LOP3.LUT R0, R13, 0x80000000, R0, 0x48, !PT ;  /* 0x800000000d007812 */ /* 0x000fc800078e4800 */
[----:B------:R-:W-:Y:S01]  /*27a0*/  LOP3.LUT R0, R0, 0x7f800000, RZ, 0xfc, !PT ;  /* 0x7f80000000007812 */ /* 0x000fe200078efcff */
[----:B------:R-:W-:Y:S06]  /*27b0*/  BRA `(.L_x_107) ;  /* 0x0000000000147947 */ /* 0x000fec0003800000 */
.L_x_101:
[----:B------:R-:W-:Y:S01]  /*27c0*/  LOP3.LUT R0, R13, 0x80000000, R0, 0x48, !PT ;  /* 0x800000000d007812 */ /* 0x000fe200078e4800 */
[----:B------:R-:W-:Y:S06]  /*27d0*/  BRA `(.L_x_107) ;  /* 0x00000000000c7947 */ /* 0x000fec0003800000 */
.L_x_100:
[----:B------:R-:W0:Y:S01]  /*27e0*/  MUFU.RSQ R0, -QNAN ;  /* 0xffc0000000007908 */ /* 0x000e220000001400 */
[----:B------:R-:W-:Y:S05]  /*27f0*/  BRA `(.L_x_107) ;  /* 0x0000000000047947 */ /* 0x000fea0003800000 */
.L_x_99:
[----:B------:R-:W-:-:S07]  /*2800*/  FADD.FTZ R0, R0, R3 ;  /* 0x0000000300007221 */ /* 0x000fce0000010000 */
.L_x_107:
[----:B------:R-:W-:Y:S05]  /*2810*/  BSYNC.RECONVERGENT B0 ;  /* 0x0000000000007941 */ /* 0x000fea0003800200 */
.L_x_97:
[----:B------:R-:W-:-:S04]  /*2820*/  HFMA2 R7, -RZ, RZ, 0, 0 ;  /* 0x00000000ff077431 */ /* 0x000fc800000001ff */
[----:B0-----:R-:W-:Y:S05]  /*2830*/  RET.REL.NODEC R6 `(_Z19extract_avg_examplePfiiS_i) ;  /* 0xffffffd406f07950 */ /* 0x001fea0003c3ffff */
.L_x_108:
        /* <DEDUP_REMOVED lines=12> */
.L_x_140:


//--------------------- .text._Z22extract_single_examplePfiiS_iiS_S_ --------------------------
	.section	.text._Z22extract_single_examplePfiiS_iiS_S_,"ax",@progbits
	.align	128
        .global         _Z22extract_single_examplePfiiS_iiS_S_
        .type           _Z22extract_single_examplePfiiS_iiS_S_,@function
        .size           _Z22extract_single_examplePfiiS_iiS_S_,(.L_x_150 - _Z22extract_single_examplePfiiS_iiS_S_)
        .other          _Z22extract_single_examplePfiiS_iiS_S_,@"STO_CUDA_ENTRY STV_DEFAULT"
_Z22extract_single_examplePfiiS_iiS_S_:
.text._Z22extract_single_examplePfiiS_iiS_S_:
        /* <DEDUP_REMOVED lines=13> */
[----:B------:R-:W2:Y:S06]  /*00d0*/  LDCU.64 UR6, c[0x0][0x3a0] ;  /* 0x00007400ff0677ac */ /* 0x000eac0008000a00 */
[----:B------:R-:W3:Y:S01]  /*00e0*/  LDC.64 R2, c[0x0][0x390] ;  /* 0x0000e400ff027b82 */ /* 0x000ee20000000a00 */
[----:B0-----:R-:W-:-:S04]  /*00f0*/  IMAD R5, R9, R4, R5 ;  /* 0x0000000409057224 */ /* 0x001fc800078e0205 */
[----:B---3--:R-:W-:Y:S01]  /*0100*/  IMAD.WIDE R2, R5, 0x4, R2 ;  /* 0x0000000405027825 */ /* 0x008fe200078e0202 */
[----:B--2---:R-:W-:Y:S02]  /*0110*/  ISETP.NE.U32.AND P0, PT, RZ, UR6, PT ;  /* 0x00000006ff007c0c */ /* 0x004fe4000bf05070 */
[----:B------:R-:W0:Y:S03]  /*0120*/  LDC.64 R4, c[0x0][0x380] ;  /* 0x0000e000ff047b82 */ /* 0x000e260000000a00 */
[----:B-1----:R-:W2:Y:S01]  /*0130*/  LDG.E R3, desc[UR4][R2.64] ;  /* 0x0000000402037981 */ /* 0x002ea2000c1e1900 */
[----:B------:R-:W-:Y:S01]  /*0140*/  ISETP.NE.AND.EX P0, PT, RZ, UR7, PT, P0 ;  /* 0x00000007ff007c0c */ /* 0x000fe2000bf05300 */
[----:B------:R-:W1:-:S12]  /*0150*/  LDCU.64 UR6, c[0x0][0x3a8] ;  /* 0x00007500ff0677ac */ /* 0x000e580008000a00 */
[----:B------:R-:W3:Y:S01]  /*0160*/  @P0 LDC.64 R6, c[0x0][0x3a0] ;  /* 0x0000e800ff060b82 */ /* 0x000ee20000000a00 */
[----:B-1----:R-:W-:Y:S01]  /*0170*/  ISETP.NE.U32.AND P1, PT, RZ, UR6, PT ;  /* 0x00000006ff007c0c */ /* 0x002fe2000bf25070 */
[----:B0-----:R-:W-:-:S03]  /*0180*/  IMAD.WIDE.U32 R4, R9, 0x4, R4 ;  /* 0x0000000409047825 */ /* 0x001fc600078e0004 */
[----:B------:R-:W-:Y:S01]  /*0190*/  ISETP.NE.AND.EX P1, PT, RZ, UR7, PT, P1 ;  /* 0x00000007ff007c0c */ /* 0x000fe2000bf25310 */
[----:B------:R-:W-:Y:S01]  /*01a0*/  @P0 IMAD.MOV.U32 R9, RZ, RZ, -0x800000 ;  /* 0xff800000ff090424 */ /* 0x000fe200078e00ff */
[----:B--2---:R0:W-:Y:S04]  /*01b0*/  STG.E desc[UR4][R4.64], R3 ;  /* 0x0000000304007986 */ /* 0x0041e8000c101904 */
[----:B---3--:R0:W-:Y:S07]  /*01c0*/  @P0 STG.E desc[UR4][R6.64], R9 ;  /* 0x0000000906000986 */ /* 0x0081ee000c101904 */
[----:B------:R-:W-:Y:S05]  /*01d0*/  @!P1 EXIT ;  /* 0x000000000000994d */ /* 0x000fea0003800000 */
[----:B0-----:R-:W0:Y:S02]  /*01e0*/  LDC.64 R2, c[0x0][0x3a8] ;  /* 0x0000ea00ff027b82 */ /* 0x001e240000000a00 */
[----:B0-----:R-:W-:Y:S01]  /*01f0*/  STG.E desc[UR4][R2.64], RZ ;  /* 0x000000ff02007986 */ /* 0x001fe2000c101904 */
[----:B------:R-:W-:Y:S05]  /*0200*/  EXIT ;  /* 0x000000000000794d */ /* 0x000fea0003800000 */
.L_x_109:
        /* <DEDUP_REMOVED lines=15> */
.L_x_150:


//--------------------- .text._Z25crossentropy_output_layerPfiiS_S_S_ --------------------------
	.section	.text._Z25crossentropy_output_layerPfiiS_S_S_,"ax",@progbits
	.align	128
        .global         _Z25crossentropy_output_layerPfiiS_S_S_
        .type           _Z25crossentropy_output_layerPfiiS_S_S_,@function
        .size           _Z25crossentropy_output_layerPfiiS_S_S_,(.L_x_151 - _Z25crossentropy_output_layerPfiiS_S_S_)
        .other          _Z25crossentropy_output_layerPfiiS_S_S_,@"STO_CUDA_ENTRY STV_DEFAULT"
_Z25crossentropy_output_layerPfiiS_S_S_:
.text._Z25crossentropy_output_layerPfiiS_S_S_:
        /* <DEDUP_REMOVED lines=11> */
[C---:B------:R-:W-:Y:S01]  /*00b0*/  ISETP.NE.AND P0, PT, R5.reuse, RZ, PT ;  /* 0x000000ff0500720c */ /* 0x040fe20003f05270 */
[----:B------:R-:W0:Y:S01]  /*00c0*/  LDC.64 R8, c[0x0][0x380] ;  /* 0x0000e000ff087b82 */ /* 0x000e220000000a00 */
[----:B------:R-:W1:Y:S01]  /*00d0*/  LDCU.64 UR4, c[0x0][0x358] ;  /* 0x00006b00ff0477ac */ /* 0x000e620008000a00 */
[----:B------:R-:W-:-:S06]  /*00e0*/  IMAD R5, R5, UR7, R0 ;  /* 0x0000000705057c24 */ /* 0x000fcc000f8e0200 */
[----:B------:R-:W2:Y:S08]  /*00f0*/  LDC.64 R6, c[0x0][0x390] ;  /* 0x0000e400ff067b82 */ /* 0x000eb00000000a00 */
[----:B------:R-:W3:Y:S01]  /*0100*/  @!P0 LDC.64 R2, c[0x0][0x398] ;  /* 0x0000e600ff028b82 */ /* 0x000ee20000000a00 */
[----:B0-----:R-:W-:-:S04]  /*0110*/  IMAD.WIDE R8, R5, 0x4, R8 ;  /* 0x0000000405087825 */ /* 0x001fc800078e0208 */
[----:B---3--:R-:W-:-:S05]  /*0120*/  @!P0 IMAD.WIDE R2, R0, 0x4, R2 ;  /* 0x0000000400028825 */ /* 0x008fca00078e0202 */
[----:B-1----:R0:W-:Y:S04]  /*0130*/  @!P0 STG.E desc[UR4][R2.64], RZ ;  /* 0x000000ff02008986 */ /* 0x0021e8000c101904 */
[----:B------:R-:W3:Y:S01]  /*0140*/  LDG.E R4, desc[UR4][R8.64] ;  /* 0x0000000408047981 */ /* 0x000ee2000c1e1900 */
[----:B--2---:R-:W-:-:S06]  /*0150*/  IMAD.WIDE R6, R5, 0x4, R6 ;  /* 0x0000000405067825 */ /* 0x004fcc00078e0206 */
[----:B------:R1:W2:Y:S01]  /*0160*/  LDG.E R6, desc[UR4][R6.64] ;  /* 0x0000000406067981 */ /* 0x0002a2000c1e1900 */
[----:B------:R-:W-:Y:S01]  /*0170*/  HFMA2 R13, -RZ, RZ, 1.5048828125, 33.21875 ;  /* 0x3e055027ff0d7431 */ /* 0x000fe200000001ff */
[----:B---3--:R-:W-:-:S13]  /*0180*/  FSETP.GEU.AND P0, PT, R4, 1.175494350822287508e-38, PT ;  /* 0x008000000400780b */ /* 0x008fda0003f0e000 */
[----:B------:R-:W-:-:S05]  /*0190*/  @!P0 FMUL R4, R4, 8388608 ;  /* 0x4b00000004048820 */ /* 0x000fca0000400000 */
[----:B------:R-:W-:-:S04]  /*01a0*/  IADD3 R5, PT, PT, R4, -0x3f2aaaab, RZ ;  /* 0xc0d5555504057810 */ /* 0x000fc80007ffe0ff */
[----:B------:R-:W-:-:S04]  /*01b0*/  LOP3.LUT R11, R5, 0xff800000, RZ, 0xc0, !PT ;  /* 0xff800000050b7812 */ /* 0x000fc800078ec0ff */
[-C--:B------:R-:W-:Y:S02]  /*01c0*/  IADD3 R5, PT, PT, R4, -R11.reuse, RZ ;  /* 0x8000000b04057210 */ /* 0x080fe40007ffe0ff */
[----:B------:R-:W-:-:S03]  /*01d0*/  I2FP.F32.S32 R8, R11 ;  /* 0x0000000b00087245 */ /* 0x000fc60000201400 */
[----:B------:R-:W-:-:S04]  /*01e0*/  FADD R10, R5, -1 ;  /* 0xbf800000050a7421 */ /* 0x000fc80000000000 */
[----:B0-----:R-:W-:-:S04]  /*01f0*/  FFMA R3, R10, -R13, 0.14084610342979431152 ;  /* 0x3e1039f60a037423 */ /* 0x001fc8000000080d */
[----:B------:R-:W-:-:S04]  /*0200*/  FFMA R3, R10, R3, -0.12148627638816833496 ;  /* 0xbdf8cdcc0a037423 */ /* 0x000fc80000000003 */
[----:B------:R-:W-:-:S04]  /*0210*/  FFMA R3, R10, R3, 0.13980610668659210205 ;  /* 0x3e0f29550a037423 */ /* 0x000fc80000000003 */
[----:B------:R-:W-:-:S04]  /*0220*/  FFMA R3, R10, R3, -0.16684235632419586182 ;  /* 0xbe2ad8b90a037423 */ /* 0x000fc80000000003 */
[----:B------:R-:W-:-:S04]  /*0230*/  FFMA R3, R10, R3, 0.20012299716472625732 ;  /* 0x3e4ced0b0a037423 */ /* 0x000fc80000000003 */
[----:B------:R-:W-:-:S04]  /*0240*/  FFMA R3, R10, R3, -0.24999669194221496582 ;  /* 0xbe7fff220a037423 */ /* 0x000fc80000000003 */
[C---:B------:R-:W-:Y:S02]  /*0250*/  FFMA R5, R10.reuse, R3, 0.33333182334899902344 ;  /* 0x3eaaaa780a057423 */ /* 0x040fe40000000003 */
[----:B------:R-:W0:Y:S02]  /*0260*/  LDC.64 R2, c[0x0][0x3a0] ;  /* 0x0000e800ff027b82 */ /* 0x000e240000000a00 */
[----:B-1----:R-:W-:Y:S01]  /*0270*/  FFMA R7, R10, R5, -0.5 ;  /* 0xbf0000000a077423 */ /* 0x002fe20000000005 */
[----:B------:R-:W-:Y:S02]  /*0280*/  FSEL R5, RZ, -23, P0 ;  /* 0xc1b80000ff057808 */ /* 0x000fe40000000000 */
[----:B------:R-:W-:Y:S01]  /*0290*/  ISETP.GT.U32.AND P0, PT, R4, 0x7f7fffff, PT ;  /* 0x7f7fffff0400780c */ /* 0x000fe20003f04070 */
[----:B------:R-:W-:Y:S02]  /*02a0*/  FMUL R7, R10, R7 ;  /* 0x000000070a077220 */ /* 0x000fe40000400000 */
[----:B------:R-:W-:-:S02]  /*02b0*/  FFMA R5, R8, 1.1920928955078125e-07, R5 ;  /* 0x3400000008057823 */ /* 0x000fc40000000005 */
[----:B------:R-:W-:Y:S01]  /*02c0*/  FFMA R10, R10, R7, R10 ;  /* 0x000000070a0a7223 */ /* 0x000fe2000000000a */
[----:B------:R-:W-:-:S03]  /*02d0*/  MOV R7, 0x7f800000 ;  /* 0x7f80000000077802 */ /* 0x000fc60000000f00 */
[----:B------:R-:W-:-:S04]  /*02e0*/  FFMA R5, R5, 0.69314718246459960938, R10 ;  /* 0x3f31721805057823 */ /* 0x000fc8000000000a */
[C---:B------:R-:W-:Y:S01]  /*02f0*/  @P0 FFMA R5, R4.reuse, R7, +INF ;  /* 0x7f80000004050423 */ /* 0x040fe20000000007 */
[----:B------:R-:W-:-:S04]  /*0300*/  FSETP.NEU.AND P0, PT, R4, RZ, PT ;  /* 0x000000ff0400720b */ /* 0x000fc80003f0d000 */
[----:B------:R-:W-:Y:S01]  /*0310*/  FSEL R5, R5, -INF , P0 ;  /* 0xff80000005057808 */ /* 0x000fe20000000000 */
[----:B0-----:R-:W-:-:S04]  /*0320*/  IMAD.WIDE R2, R0, 0x4, R2 ;  /* 0x0000000400027825 */ /* 0x001fc800078e0202 */
[----:B--2---:R-:W-:-:S05]  /*0330*/  FMUL R5, R6, -R5 ;  /* 0x8000000506057220 */ /* 0x004fca0000400000 */
[----:B------:R-:W-:Y:S01]  /*0340*/  REDG.E.ADD.F32.FTZ.RN.STRONG.GPU desc[UR4][R2.64], R5 ;  /* 0x00000005020079a6 */ /* 0x000fe2000c12f304 */
[----:B------:R-:W-:Y:S05]  /*0350*/  EXIT ;  /* 0x000000000000794d */ /* 0x000fea0003800000 */
.L_x_110:
        /* <DEDUP_REMOVED lines=10> */
.L_x_151:


//--------------------- .text._Z20softmax_output_layerPfS_iiS_S_ --------------------------
	.section	.text._Z20softmax_output_layerPfS_iiS_S_,"ax",@progbits
	.align	128
        .global         _Z20softmax_output_layerPfS_iiS_S_
        .type           _Z20softmax_output_layerPfS_iiS_S_,@function
        .size           _Z20softmax_output_layerPfS_iiS_S_,(.L_x_141 - _Z20softmax_output_layerPfS_iiS_S_)
        .other          _Z20softmax_output_layerPfS_iiS_S_,@"STO_CUDA_ENTRY STV_DEFAULT"
_Z20softmax_output_layerPfS_iiS_S_:
.text._Z20softmax_output_layerPfS_iiS_S_:
        /* <DEDUP_REMOVED lines=12> */
[----:B------:R-:W1:Y:S07]  /*00c0*/  LDCU.64 UR4, c[0x0][0x358] ;  /* 0x00006b00ff0477ac */ /* 0x000e6e0008000a00 */
[----:B------:R-:W2:Y:S01]  /*00d0*/  LDC.64 R6, c[0x0][0x388] ;  /* 0x0000e200ff067b82 */ /* 0x000ea20000000a00 */
[----:B------:R-:W-:Y:S02]  /*00e0*/  IMAD R4, R5, UR7, R2 ;  /* 0x0000000705047c24 */ /* 0x000fe4000f8e0202 */
[----:B0-----:R-:W-:-:S05]  /*00f0*/  IMAD.WIDE R8, R2, 0x4, R8 ;  /* 0x0000000402087825 */ /* 0x001fca00078e0208 */
[----:B-1----:R-:W3:Y:S01]  /*0100*/  LDG.E R3, desc[UR4][R8.64] ;  /* 0x0000000408037981 */ /* 0x002ee2000c1e1900 */
[----:B--2---:R-:W-:-:S05]  /*0110*/  IMAD.WIDE R6, R4, 0x4, R6 ;  /* 0x0000000404067825 */ /* 0x004fca00078e0206 */
[----:B------:R-:W2:Y:S01]  /*0120*/  LDG.E R0, desc[UR4][R6.64] ;  /* 0x0000000406007981 */ /* 0x000ea2000c1e1900 */
[----:B------:R-:W-:Y:S01]  /*0130*/  BSSY.RECONVERGENT B0, `(.L_x_111) ;  /* 0x000000c000007945 */ /* 0x000fe20003800200 */
[----:B---3--:R-:W0:Y:S08]  /*0140*/  MUFU.RCP R10, R3 ;  /* 0x00000003000a7308 */ /* 0x008e300000001000 */
[----:B--2---:R-:W1:Y:S01]  /*0150*/  FCHK P0, R0, R3 ;  /* 0x0000000300007302 */ /* 0x004e620000000000 */
[----:B0-----:R-:W-:-:S04]  /*0160*/  FFMA R11, -R3, R10, 1 ;  /* 0x3f800000030b7423 */ /* 0x001fc8000000010a */
[----:B------:R-:W-:-:S04]  /*0170*/  FFMA R11, R10, R11, R10 ;  /* 0x0000000b0a0b7223 */ /* 0x000fc8000000000a */
[----:B------:R-:W-:-:S04]  /*0180*/  FFMA R10, R0, R11, RZ ;  /* 0x0000000b000a7223 */ /* 0x000fc800000000ff */
[----:B------:R-:W-:-:S04]  /*0190*/  FFMA R12, -R3, R10, R0 ;  /* 0x0000000a030c7223 */ /* 0x000fc80000000100 */
[----:B------:R-:W-:Y:S01]  /*01a0*/  FFMA R11, R11, R12, R10 ;  /* 0x0000000c0b0b7223 */ /* 0x000fe2000000000a */
[----:B-1----:R-:W-:Y:S06]  /*01b0*/  @!P0 BRA `(.L_x_112) ;  /* 0x00000000000c8947 */ /* 0x002fec0003800000 */
[----:B------:R-:W-:-:S07]  /*01c0*/  MOV R6, 0x1e0 ;  /* 0x000001e000067802 */ /* 0x000fce0000000f00 */
[----:B------:R-:W-:Y:S05]  /*01d0*/  CALL.REL.NOINC `($__internal_3_$__cuda_sm3x_div_rn_noftz_f32_slowpath) ;  /* 0x00000000002c7944 */ /* 0x000fea0003c00000 */
[----:B------:R-:W-:-:S07]  /*01e0*/  IMAD.MOV.U32 R11, RZ, RZ, R0 ;  /* 0x000000ffff0b7224 */ /* 0x000fce00078e0000 */
.L_x_112:
[----:B------:R-:W-:Y:S05]  /*01f0*/  BSYNC.RECONVERGENT B0 ;  /* 0x0000000000007941 */ /* 0x000fea0003800200 */
.L_x_111:
[----:B------:R-:W0:Y:S01]  /*0200*/  LDC.64 R6, c[0x0][0x380] ;  /* 0x0000e000ff067b82 */ /* 0x000e220000000a00 */
[----:B------:R-:W-:Y:S01]  /*0210*/  ISETP.NE.AND P0, PT, R5, RZ, PT ;  /* 0x000000ff0500720c */ /* 0x000fe20003f05270 */
[----:B0-----:R-:W-:-:S05]  /*0220*/  IMAD.WIDE R4, R4, 0x4, R6 ;  /* 0x0000000404047825 */ /* 0x001fca00078e0206 */
[----:B------:R0:W-:Y:S07]  /*0230*/  STG.E desc[UR4][R4.64], R11 ;  /* 0x0000000b04007986 */ /* 0x0001ee000c101904 */
[----:B------:R-:W-:Y:S05]  /*0240*/  @P0 EXIT ;  /* 0x000000000000094d */ /* 0x000fea0003800000 */
[----:B0-----:R-:W0:Y:S02]  /*0250*/  LDC.64 R4, c[0x0][0x3a0] ;  /* 0x0000e800ff047b82 */ /* 0x001e240000000a00 */
[----:B0-----:R-:W-:-:S05]  /*0260*/  IMAD.WIDE R2, R2, 0x4, R4 ;  /* 0x0000000402027825 */ /* 0x001fca00078e0204 */
[----:B------:R-:W-:Y:S01]  /*0270*/  STG.E desc[UR4][R2.64], RZ ;  /* 0x000000ff02007986 */ /* 0x000fe2000c101904 */
[----:B------:R-:W-:Y:S05]  /*0280*/  EXIT ;  /* 0x000000000000794d */ /* 0x000fea0003800000 */
        .weak           $__internal_3_$__cuda_sm3x_div_rn_noftz_f32_slowpath
        .type           $__internal_3_$__cuda_sm3x_div_rn_noftz_f32_slowpath,@function
        .size           $__internal_3_$__cuda_sm3x_div_rn_noftz_f32_slowpath,(.L_x_141 - $__internal_3_$__cuda_sm3x_div_rn_noftz_f32_slowpath)
$__internal_3_$__cuda_sm3x_div_rn_noftz_f32_slowpath:
        /* <DEDUP_REMOVED lines=36> */
.L_x_114:
[----:B------:R-:W-:Y:S01]  /*04d0*/  LEA R0, R9, 0xc0800000, 0x17 ;  /* 0xc080000009007811 */ /* 0x000fe200078eb8ff */
[----:B------:R-:W-:Y:S01]  /*04e0*/  VIADD R8, R8, 0xffffff81 ;  /* 0xffffff8108087836 */ /* 0x000fe20000000000 */
[----:B------:R-:W-:Y:S03]  /*04f0*/  BSSY.RECONVERGENT B2, `(.L_x_119) ;  /* 0x0000035000027945 */ /* 0x000fe60003800200 */
[----:B------:R-:W-:Y:S02]  /*0500*/  IMAD.IADD R11, R11, 0x1, -R0 ;  /* 0x000000010b0b7824 */ /* 0x000fe400078e0a00 */
[C---:B------:R-:W-:Y:S01]  /*0510*/  IMAD R0, R8.reuse, -0x800000, R10 ;  /* 0xff80000008007824 */ /* 0x040fe200078e020a */
[----:B------:R-:W-:Y:S01]  /*0520*/  IADD3 R8, PT, PT, R8, 0x7f, -R9 ;  /* 0x0000007f08087810 */ /* 0x000fe20007ffe809 */
[----:B------:R-:W0:Y:S01]  /*0530*/  MUFU.RCP R3, R11 ;  /* 0x0000000b00037308 */ /* 0x000e220000001000 */
[----:B------:R-:W-:-:S03]  /*0540*/  FADD.FTZ R13, -R11, -RZ ;  /* 0x800000ff0b0d7221 */ /* 0x000fc60000010100 */
[----:B------:R-:W-:Y:S02]  /*0550*/  IMAD.IADD R8, R8, 0x1, R7 ;  /* 0x0000000108087824 */ /* 0x000fe400078e0207 */
        /* <DEDUP_REMOVED lines=42> */
.L_x_121:
[----:B------:R-:W-:-:S04]  /*0800*/  LOP3.LUT R0, R0, 0x80000000, RZ, 0xc0, !PT ;  /* 0x8000000000007812 */ /* 0x000fc800078ec0ff */
[----:B------:R-:W-:Y:S01]  /*0810*/  LOP3.LUT R0, R0, 0x7f800000, RZ, 0xfc, !PT ;  /* 0x7f80000000007812 */ /* 0x000fe200078efcff */
[----:B------:R-:W-:Y:S06]  /*0820*/  BRA `(.L_x_122) ;  /* 0x0000000000047947 */ /* 0x000fec0003800000 */
.L_x_120:
[----:B------:R-:W-:-:S07]  /*0830*/  IMAD R0, R8, 0x800000, R0 ;  /* 0x0080000008007824 */ /* 0x000fce00078e0200 */
.L_x_122:
[----:B------:R-:W-:Y:S05]  /*0840*/  BSYNC.RECONVERGENT B2 ;  /* 0x0000000000027941 */ /* 0x000fea0003800200 */
.L_x_119:
[----:B------:R-:W-:Y:S05]  /*0850*/  BRA `(.L_x_123) ;  /* 0x0000000000207947 */ /* 0x000fea0003800000 */
.L_x_118:
[----:B------:R-:W-:-:S04]  /*0860*/  LOP3.LUT R0, R11, 0x80000000, R10, 0x48, !PT ;  /* 0x800000000b007812 */ /* 0x000fc800078e480a */
[----:B------:R-:W-:Y:S01]  /*0870*/  LOP3.LUT R0, R0, 0x7f800000, RZ, 0xfc, !PT ;  /* 0x7f80000000007812 */ /* 0x000fe200078efcff */
[----:B------:R-:W-:Y:S06]  /*0880*/  BRA `(.L_x_123) ;  /* 0x0000000000147947 */ /* 0x000fec0003800000 */
.L_x_117:
[----:B------:R-:W-:Y:S01]  /*0890*/  LOP3.LUT R0, R11, 0x80000000, R10, 0x48, !PT ;  /* 0x800000000b007812 */ /* 0x000fe200078e480a */
[----:B------:R-:W-:Y:S06]  /*08a0*/  BRA `(.L_x_123) ;  /* 0x00000000000c7947 */ /* 0x000fec0003800000 */
.L_x_116:
[----:B------:R-:W0:Y:S01]  /*08b0*/  MUFU.RSQ R0, -QNAN ;  /* 0xffc0000000007908 */ /* 0x000e220000001400 */
[----:B------:R-:W-:Y:S05]  /*08c0*/  BRA `(.L_x_123) ;  /* 0x0000000000047947 */ /* 0x000fea0003800000 */
.L_x_115:
[----:B------:R-:W-:-:S07]  /*08d0*/  FADD.FTZ R0, R0, R3 ;  /* 0x0000000300007221 */ /* 0x000fce0000010000 */
.L_x_123:
[----:B------:R-:W-:Y:S05]  /*08e0*/  BSYNC.RECONVERGENT B1 ;  /* 0x0000000000017941 */ /* 0x000fea0003800200 */
.L_x_113:
[----:B------:R-:W-:-:S04]  /*08f0*/  IMAD.MOV.U32 R7, RZ, RZ, 0x0 ;  /* 0x00000000ff077424 */ /* 0x000fc800078e00ff */
[----:B0-----:R-:W-:Y:S05]  /*0900*/  RET.REL.NODEC R6 `(_Z20softmax_output_layerPfS_iiS_S_) ;  /* 0xfffffff406bc7950 */ /* 0x001fea0003c3ffff */
.L_x_124:
        /* <DEDUP_REMOVED lines=15> */
.L_x_141:


//--------------------- .text._Z20calc_sum_exp_shiftedPfiiS_S_ --------------------------
	.section	.text._Z20calc_sum_exp_shiftedPfiiS_S_,"ax",@progbits
	.align	128
        .global         _Z20calc_sum_exp_shiftedPfiiS_S_
        .type           _Z20calc_sum_exp_shiftedPfiiS_S_,@function
        .size           _Z20calc_sum_exp_shiftedPfiiS_S_,(.L_x_153 - _Z20calc_sum_exp_shiftedPfiiS_S_)
        .other          _Z20calc_sum_exp_shiftedPfiiS_S_,@"STO_CUDA_ENTRY STV_DEFAULT"
_Z20calc_sum_exp_shiftedPfiiS_S_:
.text._Z20calc_sum_exp_shiftedPfiiS_S_:
        /* <DEDUP_REMOVED lines=11> */
[----:B------:R-:W0:Y:S01]  /*00b0*/  LDCU.64 UR4, c[0x0][0x398] ;  /* 0x00007300ff0477ac */ /* 0x000e220008000a00 */
[C---:B------:R-:W-:Y:S01]  /*00c0*/  LOP3.LUT P0, RZ, R0.reuse, R9, RZ, 0xfc, !PT ;  /* 0x0000000900ff7212 */ /* 0x040fe2000780fcff */
[----:B------:R-:W1:Y:S01]  /*00d0*/  LDC.64 R6, c[0x0][0x380] ;  /* 0x0000e000ff067b82 */ /* 0x000e620000000a00 */
[----:B------:R-:W-:Y:S01]  /*00e0*/  IMAD R5, R0, UR7, R9 ;  /* 0x0000000700057c24 */ /* 0x000fe2000f8e0209 */
[----:B0-----:R-:W-:-:S04]  /*00f0*/  ISETP.EQ.U32.AND P1, PT, RZ, UR4, PT ;  /* 0x00000004ff007c0c */ /* 0x001fc8000bf22070 */
[----:B------:R-:W-:Y:S01]  /*0100*/  ISETP.EQ.OR.EX P0, PT, RZ, UR5, P0, P1 ;  /* 0x00000005ff007c0c */ /* 0x000fe20008702710 */
[----:B------:R-:W0:Y:S01]  /*0110*/  LDCU.64 UR4, c[0x0][0x358] ;  /* 0x00006b00ff0477ac */ /* 0x000e220008000a00 */
[----:B-1----:R-:W-:Y:S02]  /*0120*/  IMAD.WIDE R6, R5, 0x4, R6 ;  /* 0x0000000405067825 */ /* 0x002fe400078e0206 */
[----:B------:R-:W1:Y:S09]  /*0130*/  LDC.64 R4, c[0x0][0x390] ;  /* 0x0000e400ff047b82 */ /* 0x000e720000000a00 */
[----:B------:R-:W-:Y:S01]  /*0140*/  @!P0 IMAD.MOV.U32 R11, RZ, RZ, -0x800000 ;  /* 0xff800000ff0b8424 */ /* 0x000fe200078e00ff */
[----:B------:R-:W0:Y:S04]  /*0150*/  @!P0 LDC.64 R2, c[0x0][0x398] ;  /* 0x0000e600ff028b82 */ /* 0x000e280000000a00 */
[----:B0-----:R-:W-:Y:S04]  /*0160*/  @!P0 STG.E desc[UR4][R2.64], R11 ;  /* 0x0000000b02008986 */ /* 0x001fe8000c101904 */
[----:B------:R-:W2:Y:S01]  /*0170*/  LDG.E R7, desc[UR4][R6.64] ;  /* 0x0000000406077981 */ /* 0x000ea2000c1e1900 */
[----:B-1----:R-:W-:-:S05]  /*0180*/  IMAD.WIDE R4, R9, 0x4, R4 ;  /* 0x0000000409047825 */ /* 0x002fca00078e0204 */
[----:B--2---:R-:W-:Y:S01]  /*0190*/  REDG.E.ADD.F32.FTZ.RN.STRONG.GPU desc[UR4][R4.64], R7 ;  /* 0x00000007040079a6 */ /* 0x004fe2000c12f304 */
[----:B------:R-:W-:Y:S05]  /*01a0*/  EXIT ;  /* 0x000000000000794d */ /* 0x000fea0003800000 */
.L_x_125:
        /* <DEDUP_REMOVED lines=13> */
.L_x_153:


//--------------------- .text._Z16calc_exp_shiftedPfiiS_S_ --------------------------
	.section	.text._Z16calc_exp_shiftedPfiiS_S_,"ax",@progbits
	.align	128
        .global         _Z16calc_exp_shiftedPfiiS_S_
        .type           _Z16calc_exp_shiftedPfiiS_S_,@function
        .size           _Z16calc_exp_shiftedPfiiS_S_,(.L_x_154 - _Z16calc_exp_shiftedPfiiS_S_)
        .other          _Z16calc_exp_shiftedPfiiS_S_,@"STO_CUDA_ENTRY STV_DEFAULT"
_Z16calc_exp_shiftedPfiiS_S_:
.text._Z16calc_exp_shiftedPfiiS_S_:
        /* <DEDUP_REMOVED lines=14> */
[----:B------:R-:W2:Y:S01]  /*00e0*/  LDC.64 R4, c[0x0][0x390] ;  /* 0x0000e400ff047b82 */ /* 0x000ea20000000a00 */
[----:B0-----:R-:W-:-:S06]  /*00f0*/  IMAD.WIDE R2, R9, 0x4, R2 ;  /* 0x0000000409027825 */ /* 0x001fcc00078e0202 */
[----:B-1----:R-:W3:Y:S04]  /*0100*/  LDG.E R2, desc[UR4][R2.64] ;  /* 0x0000000402027981 */ /* 0x002ee8000c1e1900 */
[----:B--2---:R-:W3:Y:S01]  /*0110*/  LDG.E R5, desc[UR4][R4.64] ;  /* 0x0000000404057981 */ /* 0x004ee2000c1e1900 */
[----:B------:R-:W-:Y:S01]  /*0120*/  HFMA2 R7, -RZ, RZ, 0.96630859375, -0.0022525787353515625 ;  /* 0x3bbb989dff077431 */ /* 0x000fe200000001ff */
[----:B------:R-:W-:Y:S01]  /*0130*/  MOV R11, 0x437c0000 ;  /* 0x437c0000000b7802 */ /* 0x000fe20000000f00 */
[----:B---3--:R-:W-:-:S04]  /*0140*/  FADD R0, R2, -R5 ;  /* 0x8000000502007221 */ /* 0x008fc80000000000 */
[----:B------:R-:W-:-:S04]  /*0150*/  FFMA.SAT R6, R0, R7, 0.5 ;  /* 0x3f00000000067423 */ /* 0x000fc80000002007 */
[----:B------:R-:W-:Y:S02]  /*0160*/  FFMA.RM R8, R6, R11, 12582913 ;  /* 0x4b40000106087423 */ /* 0x000fe4000000400b */
[----:B------:R-:W0:Y:S02]  /*0170*/  LDC.64 R6, c[0x0][0x380] ;  /* 0x0000e000ff067b82 */ /* 0x000e240000000a00 */
[----:B------:R-:W-:-:S04]  /*0180*/  FADD R11, R8, -12583039 ;  /* 0xcb40007f080b7421 */ /* 0x000fc80000000000 */
[----:B------:R-:W-:-:S04]  /*0190*/  FFMA R11, R0, 1.4426950216293334961, -R11 ;  /* 0x3fb8aa3b000b7823 */ /* 0x000fc8000000080b */
[----:B------:R-:W-:-:S06]  /*01a0*/  FFMA R11, R0, 1.925963033500011079e-08, R11 ;  /* 0x32a57060000b7823 */ /* 0x000fcc000000000b */
[----:B------:R-:W1:Y:S01]  /*01b0*/  MUFU.EX2 R11, R11 ;  /* 0x0000000b000b7308 */ /* 0x000e620000000800 */
[----:B------:R-:W-:Y:S01]  /*01c0*/  SHF.L.U32 R8, R8, 0x17, RZ ;  /* 0x0000001708087819 */ /* 0x000fe200000006ff */
[----:B0-----:R-:W-:-:S04]  /*01d0*/  IMAD.WIDE R2, R9, 0x4, R6 ;  /* 0x0000000409027825 */ /* 0x001fc800078e0206 */
[----:B-1----:R-:W-:-:S05]  /*01e0*/  FMUL R5, R8, R11 ;  /* 0x0000000b08057220 */ /* 0x002fca0000400000 */
[----:B------:R-:W-:Y:S01]  /*01f0*/  STG.E desc[UR4][R2.64], R5 ;  /* 0x0000000502007986 */ /* 0x000fe2000c101904 */
[----:B------:R-:W-:Y:S05]  /*0200*/  EXIT ;  /* 0x000000000000794d */ /* 0x000fea0003800000 */
.L_x_126:
        /* <DEDUP_REMOVED lines=15> */
.L_x_154:


//--------------------- .text._Z22calc_max_layer_outputsPfiiS_ --------------------------
	.section	.text._Z22calc_max_layer_outputsPfiiS_,"ax",@progbits
	.align	128
        .global         _Z22calc_max_layer_outputsPfiiS_
        .type           _Z22calc_max_layer_outputsPfiiS_,@function
        .size           _Z22calc_max_layer_outputsPfiiS_,(.L_x_155 - _Z22calc_max_layer_outputsPfiiS_)
        .other          _Z22calc_max_layer_outputsPfiiS_,@"STO_CUDA_ENTRY STV_DEFAULT"
_Z22calc_max_layer_outputsPfiiS_:
.text._Z22calc_max_layer_outputsPfiiS_:
        /* <DEDUP_REMOVED lines=16> */
[----:B-1----:R0:W5:Y:S04]  /*0100*/  LDG.E R3, desc[UR4][R2.64] ;  /* 0x0000000402037981 */ /* 0x002168000c1e1900 */
[----:B--2---:R0:W5:Y:S02]  /*0110*/  LDG.E R6, desc[UR4][R4.64] ;  /* 0x0000000404067981 */ /* 0x004164000c1e1900 */
.L_x_127:
[----:B-----5:R-:W-:Y:S01]  /*0120*/  FMNMX R7, R3, R6, !PT ;  /* 0x0000000603077209 */ /* 0x020fe20007800000 */
[----:B------:R-:W-:Y:S05]  /*0130*/  YIELD ;  /* 0x0000000000007946 */ /* 0x000fea0003800000 */
[----:B------:R-:W2:Y:S02]  /*0140*/  ATOMG.E.CAS.STRONG.GPU PT, R7, [R4], R6, R7 ;  /* 0x00000006040773a9 */ /* 0x000ea400001ee107 */
[----:B--2---:R-:W-:Y:S01]  /*0150*/  ISETP.NE.AND P0, PT, R6, R7, PT ;  /* 0x000000070600720c */ /* 0x004fe20003f05270 */
[----:B------:R-:W-:-:S12]  /*0160*/  IMAD.MOV.U32 R6, RZ, RZ, R7 ;  /* 0x000000ffff067224 */ /* 0x000fd800078e0007 */
[----:B------:R-:W-:Y:S05]  /*0170*/  @P0 BRA `(.L_x_127) ;  /* 0xfffffffc00e80947 */ /* 0x000fea000383ffff */
[----:B------:R-:W-:Y:S05]  /*0180*/  EXIT ;  /* 0x000000000000794d */ /* 0x000fea0003800000 */
.L_x_128:
        /* <DEDUP_REMOVED lines=15> */
.L_x_155:


//--------------------- .text._Z22blocked_gpu_matrixmultPfS_S_S_iiibb --------------------------
	.section	.text._Z22blocked_gpu_matrixmultPfS_S_S_iiibb,"ax",@progbits
	.align	128
        .global         _Z22blocked_gpu_matrixmultPfS_S_S_iiibb
        .type           _Z22blocked_gpu_matrixmultPfS_S_S_iiibb,@function
        .size           _Z22blocked_gpu_matrixmultPfS_S_S_iiibb,(.L_x_156 - _Z22blocked_gpu_matrixmultPfS_S_S_iiibb)
        .other          _Z22blocked_gpu_matrixmultPfS_S_S_iiibb,@"STO_CUDA_ENTRY STV_DEFAULT"
_Z22blocked_gpu_matrixmultPfS_S_S_iiibb:
.text._Z22blocked_gpu_matrixmultPfS_S_S_iiibb:
[----:B------:R-:W-:Y:S01]  /*0000*/  LDC R1, c[0x0][0x37c] ;  /* 0x0000df00ff017b82 */ /* 0x000fe20000000800 */
[----:B------:R-:W0:Y:S01]  /*0010*/  S2R R20, SR_TID.Y ;  /* 0x0000000000147919 */ /* 0x000e220000002200 */
[----:B------:R-:W1:Y:S01]  /*0020*/  LDCU UR10, c[0x0][0x3a8] ;  /* 0x00007500ff0a77ac */ /* 0x000e620008000800 */
[----:B------:R-:W-:Y:S01]  /*0030*/  HFMA2 R19, -RZ, RZ, 0, 0 ;  /* 0x00000000ff137431 */ /* 0x000fe200000001ff */
[----:B------:R-:W0:Y:S01]  /*0040*/  S2R R5, SR_CTAID.Y ;  /* 0x0000000000057919 */ /* 0x000e220000002600 */
[----:B------:R-:W2:Y:S01]  /*0050*/  LDCU.64 UR8, c[0x0][0x358] ;  /* 0x00006b00ff0877ac */ /* 0x000ea20008000a00 */
[----:B------:R-:W3:Y:S01]  /*0060*/  S2R R7, SR_TID.X ;  /* 0x0000000000077919 */ /* 0x000ee20000002100 */
[----:B------:R-:W3:Y:S01]  /*0070*/  S2R R3, SR_CTAID.X ;  /* 0x0000000000037919 */ /* 0x000ee20000002500 */
[----:B-1----:R-:W-:Y:S01]  /*0080*/  UISETP.GE.AND UP0, UPT, UR10, 0x1, UPT ;  /* 0x000000010a00788c */ /* 0x002fe2000bf06270 */
[----:B0-----:R-:W-:Y:S02]  /*0090*/  LEA R22, R5, R20, 0x4 ;  /* 0x0000001405167211 */ /* 0x001fe400078e20ff */
[----:B---3--:R-:W-:-:S06]  /*00a0*/  LEA R17, R3, R7, 0x4 ;  /* 0x0000000703117211 */ /* 0x008fcc00078e20ff */
[----:B--2---:R-:W-:Y:S05]  /*00b0*/  BRA.U !UP0, `(.L_x_129) ;  /* 0x0000000908bc7547 */ /* 0x004fea000b800000 */
[----:B------:R-:W0:Y:S01]  /*00c0*/  S2UR UR7, SR_CgaCtaId ;  /* 0x00000000000779c3 */ /* 0x000e220000008800 */
[----:B------:R-:W1:Y:S01]  /*00d0*/  LDCU.64 UR12, c[0x0][0x3a0] ;  /* 0x00007400ff0c77ac */ /* 0x000e620008000a00 */
[----:B------:R-:W-:Y:S01]  /*00e0*/  IADD3 R0, PT, PT, R20, -0x1, RZ ;  /* 0xffffffff14007810 */ /* 0x000fe20007ffe0ff */
[--C-:B------:R-:W-:Y:S01]  /*00f0*/  IMAD R6, R22, UR10, R7.reuse ;  /* 0x0000000a16067c24 */ /* 0x100fe2000f8e0207 */
[----:B------:R-:W-:Y:S01]  /*0100*/  MOV R19, RZ ;  /* 0x000000ff00137202 */ /* 0x000fe20000000f00 */
[----:B------:R-:W-:Y:S01]  /*0110*/  UMOV UR5, 0x400 ;  /* 0x0000040000057882 */ /* 0x000fe20000000000 */
[----:B------:R-:W-:Y:S02]  /*0120*/  UIADD3 UR4, UPT, UPT, UR10, 0xf, URZ ;  /* 0x0000000f0a047890 */ /* 0x000fe4000fffe0ff */
[----:B------:R-:W2:Y:S01]  /*0130*/  LDC R5, c[0x0][0x3a4] ;  /* 0x0000e900ff057b82 */ /* 0x000ea20000000800 */
[----:B------:R-:W-:Y:S02]  /*0140*/  UIADD3 UR6, UPT, UPT, UR5, 0x400, URZ ;  /* 0x0000040005067890 */ /* 0x000fe4000fffe0ff */
[----:B------:R-:W-:Y:S01]  /*0150*/  USHF.R.U32.HI UR4, URZ, 0x4, UR4 ;  /* 0x00000004ff047899 */ /* 0x000fe20008011604 */
[----:B------:R-:W3:Y:S04]  /*0160*/  LDCU UR14, c[0x0][0x3a8] ;  /* 0x00007500ff0e77ac */ /* 0x000ee80008000800 */
[----:B------:R-:W4:Y:S01]  /*0170*/  LDC.64 R24, c[0x0][0x388] ;  /* 0x0000e200ff187b82 */ /* 0x000f220000000a00 */
[----:B------:R-:W2:Y:S01]  /*0180*/  LDCU.U8 UR11, c[0x0][0x3ac] ;  /* 0x00007580ff0b77ac */ /* 0x000ea20008000000 */
[--C-:B-1----:R-:W-:Y:S01]  /*0190*/  IMAD R18, R20, UR13, R7.reuse ;  /* 0x0000000d14127c24 */ /* 0x102fe2000f8e0207 */
[----:B------:R-:W-:Y:S01]  /*01a0*/  ISETP.GE.AND P0, PT, R17, UR13, PT ;  /* 0x0000000d11007c0c */ /* 0x000fe2000bf06270 */
[----:B------:R-:W-:Y:S01]  /*01b0*/  IMAD R0, R0, UR13, R7 ;  /* 0x0000000d00007c24 */ /* 0x000fe2000f8e0207 */
[----:B------:R-:W1:Y:S02]  /*01c0*/  LDCU UR15, c[0x0][0x3a0] ;  /* 0x00007400ff0f77ac */ /* 0x000e640008000800 */
[C---:B------:R-:W-:Y:S01]  /*01d0*/  LEA R18, R3.reuse, R18, 0x4 ;  /* 0x0000001203127211 */ /* 0x040fe200078e20ff */
[----:B0-----:R-:W-:Y:S01]  /*01e0*/  ULEA UR5, UR7, UR5, 0x18 ;  /* 0x0000000507057291 */ /* 0x001fe2000f8ec0ff */
[----:B------:R-:W-:Y:S01]  /*01f0*/  LEA R16, R3, R0, 0x4 ;  /* 0x0000000003107211 */ /* 0x000fe200078e20ff */
[----:B------:R-:W-:Y:S01]  /*0200*/  ULEA UR6, UR7, UR6, 0x18 ;  /* 0x0000000607067291 */ /* 0x000fe2000f8ec0ff */
[----:B------:R-:W-:Y:S01]  /*0210*/  ISETP.LT.AND P0, PT, R22, UR12, !P0 ;  /* 0x0000000c16007c0c */ /* 0x000fe2000c701270 */
[----:B------:R-:W-:-:S02]  /*0220*/  ULOP3.LUT UR7, UR10, 0xf, URZ, 0xc0, !UPT ;  /* 0x0000000f0a077892 */ /* 0x000fc4000f8ec0ff */
[C---:B------:R-:W-:Y:S01]  /*0230*/  LEA R4, R20.reuse, UR5, 0x6 ;  /* 0x0000000514047c11 */ /* 0x040fe2000f8e30ff */
[----:B------:R-:W-:Y:S01]  /*0240*/  UIADD3 UR4, UPT, UPT, -UR4, 0x1, URZ ;  /* 0x0000000104047890 */ /* 0x000fe2000fffe1ff */
[C---:B------:R-:W-:Y:S02]  /*0250*/  LEA R3, R7.reuse, UR6, 0x2 ;  /* 0x0000000607037c11 */ /* 0x040fe4000f8e10ff */
[----:B------:R-:W-:Y:S02]  /*0260*/  LEA R2, R7, R4, 0x2 ;  /* 0x0000000407027211 */ /* 0x000fe400078e10ff */
[----:B---3--:R-:W-:-:S07]  /*0270*/  LEA R0, R20, R3, 0x6 ;  /* 0x0000000314007211 */ /* 0x008fce00078e30ff */
.L_x_136:
[----:B------:R-:W-:-:S04]  /*0280*/  ISETP.GE.AND P1, PT, R7, UR14, PT ;  /* 0x0000000e07007c0c */ /* 0x000fc8000bf26270 */
[----:B-1----:R-:W-:-:S13]  /*0290*/  ISETP.GE.OR P1, PT, R22, UR15, P1 ;  /* 0x0000000f16007c0c */ /* 0x002fda0008f26670 */
[----:B0-2---:R-:W0:Y:S02]  /*02a0*/  @!P1 LDC.64 R8, c[0x0][0x380] ;  /* 0x0000e000ff089b82 */ /* 0x005e240000000a00 */
[----:B0-----:R-:W-:-:S06]  /*02b0*/  @!P1 IMAD.WIDE.U32 R8, R6, 0x4, R8 ;  /* 0x0000000406089825 */ /* 0x001fcc00078e0008 */
[----:B------:R-:W3:Y:S01]  /*02c0*/  @!P1 LDG.E R9, desc[UR8][R8.64] ;  /* 0x0000000808099981 */ /* 0x000ee2000c1e1900 */
[----:B------:R-:W-:Y:S03]  /*02d0*/  BSSY.RECONVERGENT B0, `(.L_x_130) ;  /* 0x0000019000007945 */ /* 0x000fe60003800200 */
[----:B---3--:R0:W-:Y:S01]  /*02e0*/  @!P1 STS [R2], R9 ;  /* 0x0000000902009388 */ /* 0x0081e20000000800 */
[----:B------:R-:W-:-:S04]  /*02f0*/  ISETP.GE.AND P1, PT, R20, UR14, PT ;  /* 0x0000000e14007c0c */ /* 0x000fc8000bf26270 */
[----:B--2---:R-:W-:-:S13]  /*0300*/  ISETP.GE.OR P1, PT, R17, R5, P1 ;  /* 0x000000051100720c */ /* 0x004fda0000f26670 */
[----:B0-----:R-:W-:Y:S05]  /*0310*/  @P1 BRA `(.L_x_131) ;  /* 0x0000000000501947 */ /* 0x001fea0003800000 */
[----:B------:R-:W-:-:S04]  /*0320*/  UPRMT UR5, UR11, 0x8880, URZ ;  /* 0x000088800b057896 */ /* 0x000fc800080000ff */
[----:B------:R-:W-:-:S09]  /*0330*/  UISETP.NE.AND UP0, UPT, UR5, URZ, UPT ;  /* 0x000000ff0500728c */ /* 0x000fd2000bf05270 */
[----:B------:R-:W-:Y:S05]  /*0340*/  BRA.U !UP0, `(.L_x_132) ;  /* 0x0000000108207547 */ /* 0x000fea000b800000 */
[----:B------:R-:W-:-:S13]  /*0350*/  ISETP.NE.AND P1, PT, R20, RZ, PT ;  /* 0x000000ff1400720c */ /* 0x000fda0003f25270 */
[----:B------:R-:W-:-:S05]  /*0360*/  @!P1 MOV R9, 0x3f800000 ;  /* 0x3f80000000099802 */ /* 0x000fca0000000f00 */
[----:B------:R1:W-:Y:S01]  /*0370*/  @!P1 STS [R0], R9 ;  /* 0x0000000900009388 */ /* 0x0003e20000000800 */
[----:B------:R-:W-:Y:S05]  /*0380*/  @!P1 BRA `(.L_x_131) ;  /* 0x0000000000349947 */ /* 0x000fea0003800000 */
[----:B-1--4-:R-:W-:-:S06]  /*0390*/  IMAD.WIDE R8, R16, 0x4, R24 ;  /* 0x0000000410087825 */ /* 0x012fcc00078e0218 */
[----:B------:R-:W2:Y:S04]  /*03a0*/  LDG.E R9, desc[UR8][R8.64] ;  /* 0x0000000808097981 */ /* 0x000ea8000c1e1900 */
[----:B--2---:R2:W-:Y:S01]  /*03b0*/  STS [R0], R9 ;  /* 0x0000000900007388 */ /* 0x0045e20000000800 */
[----:B------:R-:W-:Y:S05]  /*03c0*/  BRA `(.L_x_131) ;  /* 0x0000000000247947 */ /* 0x000fea0003800000 */
.L_x_132:
[----:B------:R-:W0:Y:S02]  /*03d0*/  LDCU.S8 UR5, c[0x0][0x3ad] ;  /* 0x000075a0ff0577ac */ /* 0x000e240008000200 */
[----:B0-----:R-:W-:-:S13]  /*03e0*/  ISETP.NE.AND P1, PT, RZ, UR5, PT ;  /* 0x00000005ff007c0c */ /* 0x001fda000bf25270 */
[C---:B------:R-:W-:Y:S01]  /*03f0*/  @P1 IADD3 R11, PT, PT, R18.reuse, 0x1, RZ ;  /* 0x00000001120b1810 */ /* 0x040fe20007ffe0ff */
[----:B----4-:R-:W-:-:S04]  /*0400*/  @!P1 IMAD.WIDE R8, R18, 0x4, R24 ;  /* 0x0000000412089825 */ /* 0x010fc800078e0218 */
[----:B------:R-:W-:Y:S02]  /*0410*/  @P1 IMAD.WIDE R10, R11, 0x4, R24 ;  /* 0x000000040b0a1825 */ /* 0x000fe400078e0218 */
[----:B------:R-:W2:Y:S04]  /*0420*/  @!P1 LDG.E R9, desc[UR8][R8.64] ;  /* 0x0000000808099981 */ /* 0x000ea8000c1e1900 */
[----:B------:R-:W3:Y:S04]  /*0430*/  @P1 LDG.E R11, desc[UR8][R10.64] ;  /* 0x000000080a0b1981 */ /* 0x000ee8000c1e1900 */
[----:B---3--:R0:W-:Y:S04]  /*0440*/  @P1 STS [R0], R11 ;  /* 0x0000000b00001388 */ /* 0x0081e80000000800 */
[----:B--2---:R0:W-:Y:S02]  /*0450*/  @!P1 STS [R0], R9 ;  /* 0x0000000900009388 */ /* 0x0041e40000000800 */
.L_x_131:
[----:B------:R-:W-:Y:S05]  /*0460*/  BSYNC.RECONVERGENT B0 ;  /* 0x0000000000007941 */ /* 0x000fea0003800200 */
.L_x_130:
[----:B------:R-:W-:Y:S06]  /*0470*/  BAR.SYNC.DEFER_BLOCKING 0x0 ;  /* 0x0000000000007b1d */ /* 0x000fec0000010000 */
[----:B------:R-:W-:Y:S04]  /*0480*/  BSSY.RECONVERGENT B0, `(.L_x_133) ;  /* 0x0000069000007945 */ /* 0x000fe80003800200 */
[----:B------:R-:W-:Y:S05]  /*0490*/  @!P0 BRA `(.L_x_134) ;  /* 0x00000004009c8947 */ /* 0x000fea0003800000 */
[----:B------:R-:W-:-:S04]  /*04a0*/  UISETP.NE.AND UP0, UPT, UR4, URZ, UPT ;  /* 0x000000ff0400728c */ /* 0x000fc8000bf05270 */
[----:B------:R-:W-:-:S09]  /*04b0*/  UISETP.EQ.OR UP0, UPT, UR7, URZ, UP0 ;  /* 0x000000ff0700728c */ /* 0x000fd20008702670 */
[----:B------:R-:W-:Y:S05]  /*04c0*/  BRA.U UP0, `(.L_x_135) ;  /* 0x0000000100fc7547 */ /* 0x000fea000b800000 */
[----:B------:R-:W-:Y:S01]  /*04d0*/  LDS R12, [R3] ;  /* 0x00000000030c7984 */ /* 0x000fe20000000800 */
[----:B------:R-:W-:-:S03]  /*04e0*/  UISETP.NE.AND UP0, UPT, UR7, 0x1, UPT ;  /* 0x000000010700788c */ /* 0x000fc6000bf05270 */
[----:B012---:R-:W0:Y:S02]  /*04f0*/  LDS.128 R8, [R4] ;  /* 0x0000000004087984 */ /* 0x007e240000000c00 */
[----:B0-----:R-:W-:-:S04]  /*0500*/  FFMA R19, R8, R12, R19 ;  /* 0x0000000c08137223 */ /* 0x001fc80000000013 */
[----:B------:R-:W-:Y:S05]  /*0510*/  BRA.U !UP0, `(.L_x_134) ;  /* 0x00000005087c7547 */ /* 0x000fea000b800000 */
[----:B------:R-:W0:Y:S01]  /*0520*/  LDS R8, [R3+0x40] ;  /* 0x0000400003087984 */ /* 0x000e220000000800 */
[----:B------:R-:W-:Y:S01]  /*0530*/  UISETP.NE.AND UP0, UPT, UR7, 0x2, UPT ;  /* 0x000000020700788c */ /* 0x000fe2000bf05270 */
[----:B0-----:R-:W-:-:S08]  /*0540*/  FFMA R19, R8, R9, R19 ;  /* 0x0000000908137223 */ /* 0x001fd00000000013 */
        /* <DEDUP_REMOVED lines=9> */
[----:B------:R-:W-:Y:S01]  /*05e0*/  LDS R12, [R3+0x100] ;  /* 0x00010000030c7984 */ /* 0x000fe20000000800 */
[----:B------:R-:W-:-:S03]  /*05f0*/  UISETP.NE.AND UP0, UPT, UR7, 0x5, UPT ;  /* 0x000000050700788c */ /* 0x000fc6000bf05270 */
[----:B------:R-:W0:Y:S02]  /*0600*/  LDS.128 R8, [R4+0x10] ;  /* 0x0000100004087984 */ /* 0x000e240000000c00 */
        /* <DEDUP_REMOVED lines=31> */
[----:B------:R-:W-:Y:S01]  /*0800*/  LDS.128 R8, [R4+0x30] ;  /* 0x0000300004087984 */ /* 0x000fe20000000c00 */
[----:B------:R-:W-:-:S03]  /*0810*/  UISETP.NE.AND UP0, UPT, UR7, 0xd, UPT ;  /* 0x0000000d0700788c */ /* 0x000fc6000bf05270 */
[----:B------:R-:W0:Y:S02]  /*0820*/  LDS R12, [R3+0x300] ;  /* 0x00030000030c7984 */ /* 0x000e240000000800 */
[----:B0-----:R-:W-:-:S04]  /*0830*/  FFMA R19, R8, R12, R19 ;  /* 0x0000000c08137223 */ /* 0x001fc80000000013 */
[----:B------:R-:W-:Y:S05]  /*0840*/  BRA.U !UP0, `(.L_x_134) ;  /* 0x0000000108b07547 */ /* 0x000fea000b800000 */
[----:B------:R-:W0:Y:S01]  /*0850*/  LDS R8, [R3+0x340] ;  /* 0x0003400003087984 */ /* 0x000e220000000800 */
[----:B------:R-:W-:Y:S01]  /*0860*/  UISETP.NE.AND UP0, UPT, UR7, 0xe, UPT ;  /* 0x0000000e0700788c */ /* 0x000fe2000bf05270 */
[----:B0-----:R-:W-:-:S08]  /*0870*/  FFMA R19, R8, R9, R19 ;  /* 0x0000000908137223 */ /* 0x001fd00000000013 */
[----:B------:R-:W-:Y:S05]  /*0880*/  BRA.U !UP0, `(.L_x_134) ;  /* 0x0000000108a07547 */ /* 0x000fea000b800000 */
[----:B------:R-:W0:Y:S02]  /*0890*/  LDS R8, [R3+0x380] ;  /* 0x0003800003087984 */ /* 0x000e240000000800 */
[----:B0-----:R-:W-:Y:S01]  /*08a0*/  FFMA R19, R8, R10, R19 ;  /* 0x0000000a08137223 */ /* 0x001fe20000000013 */
[----:B------:R-:W-:Y:S06]  /*08b0*/  BRA `(.L_x_134) ;  /* 0x0000000000947947 */ /* 0x000fec0003800000 */
.L_x_135:
[----:B------:R-:W-:Y:S04]  /*08c0*/  LDS R8, [R3] ;  /* 0x0000000003087984 */ /* 0x000fe80000000800 */
[----:B------:R-:W3:Y:S04]  /*08d0*/  LDS.128 R12, [R4] ;  /* 0x00000000040c7984 */ /* 0x000ee80000000c00 */
[----:B------:R-:W5:Y:S04]  /*08e0*/  LDS R27, [R3+0x40] ;  /* 0x00004000031b7984 */ /* 0x000f680000000800 */
[----:B------:R-:W4:Y:S04]  /*08f0*/  LDS R23, [R3+0x80] ;  /* 0x0000800003177984 */ /* 0x000f280000000800 */
[----:B------:R-:W4:Y:S04]  /*0900*/  LDS R28, [R3+0xc0] ;  /* 0x0000c000031c7984 */ /* 0x000f280000000800 */
[----:B------:R-:W-:Y:S04]  /*0910*/  LDS R21, [R3+0x100] ;  /* 0x0001000003157984 */ /* 0x000fe80000000800 */
[----:B------:R-:W-:Y:S01]  /*0920*/  LDS R26, [R3+0x140] ;  /* 0x00014000031a7984 */ /* 0x000fe20000000800 */
[----:B---3--:R-:W-:-:S03]  /*0930*/  FFMA R12, R12, R8, R19 ;  /* 0x000000080c0c7223 */ /* 0x008fc60000000013 */
[----:B012---:R-:W0:Y:S01]  /*0940*/  LDS.128 R8, [R4+0x10] ;  /* 0x0000100004087984 */ /* 0x007e220000000c00 */
[----:B-----5:R-:W-:-:S03]  /*0950*/  FFMA R12, R27, R13, R12 ;  /* 0x0000000d1b0c7223 */ /* 0x020fc6000000000c */
[----:B------:R-:W1:Y:S01]  /*0960*/  LDS R19, [R3+0x180] ;  /* 0x0001800003137984 */ /* 0x000e620000000800 */
[----:B----4-:R-:W-:-:S04]  /*0970*/  FFMA R23, R23, R14, R12 ;  /* 0x0000000e17177223 */ /* 0x010fc8000000000c */
[----:B------:R-:W-:Y:S02]  /*0980*/  FFMA R15, R28, R15, R23 ;  /* 0x0000000f1c0f7223 */ /* 0x000fe40000000017 */
[----:B------:R-:W2:Y:S04]  /*0990*/  LDS R28, [R3+0x1c0] ;  /* 0x0001c000031c7984 */ /* 0x000ea80000000800 */
[----:B------:R-:W-:Y:S01]  /*09a0*/  LDS R23, [R3+0x200] ;  /* 0x0002000003177984 */ /* 0x000fe20000000800 */
[----:B0-----:R-:W-:-:S03]  /*09b0*/  FFMA R21, R8, R21, R15 ;  /* 0x0000001508157223 */ /* 0x001fc6000000000f */
[----:B------:R-:W0:Y:S01]  /*09c0*/  LDS.128 R12, [R4+0x20] ;  /* 0x00002000040c7984 */ /* 0x000e220000000c00 */
[----:B------:R-:W-:-:S03]  /*09d0*/  FFMA R8, R26, R9, R21 ;  /* 0x000000091a087223 */ /* 0x000fc60000000015 */
[----:B------:R-:W3:Y:S01]  /*09e0*/  LDS R26, [R3+0x240] ;  /* 0x00024000031a7984 */ /* 0x000ee20000000800 */
[----:B-1----:R-:W-:-:S03]  /*09f0*/  FFMA R19, R19, R10, R8 ;  /* 0x0000000a13137223 */ /* 0x002fc60000000008 */
[----:B------:R-:W1:Y:S01]  /*0a00*/  LDS R21, [R3+0x280] ;  /* 0x0002800003157984 */ /* 0x000e620000000800 */
[----:B--2---:R-:W-:-:S03]  /*0a10*/  FFMA R11, R28, R11, R19 ;  /* 0x0000000b1c0b7223 */ /* 0x004fc60000000013 */
[----:B------:R-:W2:Y:S04]  /*0a20*/  LDS R28, [R3+0x2c0] ;  /* 0x0002c000031c7984 */ /* 0x000ea80000000800 */
[----:B------:R-:W-:Y:S01]  /*0a30*/  LDS R19, [R3+0x300] ;  /* 0x0003000003137984 */ /* 0x000fe20000000800 */
[----:B0-----:R-:W-:-:S03]  /*0a40*/  FFMA R23, R12, R23, R11 ;  /* 0x000000170c177223 */ /* 0x001fc6000000000b */
[----:B------:R-:W0:Y:S01]  /*0a50*/  LDS.128 R8, [R4+0x30] ;  /* 0x0000300004087984 */ /* 0x000e220000000c00 */
[----:B---3--:R-:W-:-:S03]  /*0a60*/  FFMA R26, R26, R13, R23 ;  /* 0x0000000d1a1a7223 */ /* 0x008fc60000000017 */
[----:B------:R-:W3:Y:S01]  /*0a70*/  LDS R12, [R3+0x340] ;  /* 0x00034000030c7984 */ /* 0x000ee20000000800 */
[----:B-1----:R-:W-:-:S03]  /*0a80*/  FFMA R21, R21, R14, R26 ;  /* 0x0000000e15157223 */ /* 0x002fc6000000001a */
[----:B------:R-:W1:Y:S01]  /*0a90*/  LDS R13, [R3+0x380] ;  /* 0x00038000030d7984 */ /* 0x000e620000000800 */
[----:B--2---:R-:W-:-:S03]  /*0aa0*/  FFMA R15, R28, R15, R21 ;  /* 0x0000000f1c0f7223 */ /* 0x004fc60000000015 */
[----:B------:R-:W-:Y:S04]  /*0ab0*/  LDS R14, [R4+0x3c] ;  /* 0x00003c00040e7984 */ /* 0x000fe80000000800 */
[----:B------:R-:W2:Y:S01]  /*0ac0*/  LDS R23, [R3+0x3c0] ;  /* 0x0003c00003177984 */ /* 0x000ea20000000800 */
[----:B0-----:R-:W-:-:S04]  /*0ad0*/  FFMA R15, R8, R19, R15 ;  /* 0x00000013080f7223 */ /* 0x001fc8000000000f */
[----:B---3--:R-:W-:-:S04]  /*0ae0*/  FFMA R12, R12, R9, R15 ;  /* 0x000000090c0c7223 */ /* 0x008fc8000000000f */
[----:B-1----:R-:W-:-:S04]  /*0af0*/  FFMA R10, R13, R10, R12 ;  /* 0x0000000a0d0a7223 */ /* 0x002fc8000000000c */
[----:B--2---:R-:W-:-:S07]  /*0b00*/  FFMA R19, R23, R14, R10 ;  /* 0x0000000e17137223 */ /* 0x004fce000000000a */
.L_x_134:
[----:B------:R-:W-:Y:S05]  /*0b10*/  BSYNC.RECONVERGENT B0 ;  /* 0x0000000000007941 */ /* 0x000fea0003800200 */
.L_x_133:
[----:B------:R-:W-:Y:S01]  /*0b20*/  BAR.SYNC.DEFER_BLOCKING 0x0 ;  /* 0x0000000000007b1d */ /* 0x000fe20000010000 */
[----:B------:R-:W-:Y:S01]  /*0b30*/  UIADD3 UR4, UPT, UPT, UR4, 0x1, URZ ;  /* 0x0000000104047890 */ /* 0x000fe2000fffe0ff */
[----:B------:R-:W-:Y:S02]  /*0b40*/  IADD3 R7, PT, PT, R7, 0x10, RZ ;  /* 0x0000001007077810 */ /* 0x000fe40007ffe0ff */
[----:B------:R-:W-:Y:S01]  /*0b50*/  IADD3 R20, PT, PT, R20, 0x10, RZ ;  /* 0x0000001014147810 */ /* 0x000fe20007ffe0ff */
[----:B------:R-:W-:Y:S01]  /*0b60*/  UISETP.NE.AND UP0, UPT, UR4, 0x1, UPT ;  /* 0x000000010400788c */ /* 0x000fe2000bf05270 */
[C---:B------:R-:W-:Y:S02]  /*0b70*/  LEA R18, R5.reuse, R18, 0x4 ;  /* 0x0000001205127211 */ /* 0x040fe400078e20ff */
[----:B------:R-:W-:Y:S02]  /*0b80*/  LEA R16, R5, R16, 0x4 ;  /* 0x0000001005107211 */ /* 0x000fe400078e20ff */
[----:B------:R-:W-:-:S04]  /*0b90*/  IADD3 R6, PT, PT, R6, 0x10, RZ ;  /* 0x0000001006067810 */ /* 0x000fc80007ffe0ff */
[----:B------:R-:W-:Y:S05]  /*0ba0*/  BRA.U UP0, `(.L_x_136) ;  /* 0xfffffff500b47547 */ /* 0x000fea000b83ffff */
.L_x_129:
[----:B------:R-:W3:Y:S02]  /*0bb0*/  LDCU.64 UR12, c[0x0][0x3a0] ;  /* 0x00007400ff0c77ac */ /* 0x000ee40008000a00 */
[----:B---3--:R-:W-:-:S04]  /*0bc0*/  ISETP.GE.AND P0, PT, R17, UR13, PT ;  /* 0x0000000d11007c0c */ /* 0x008fc8000bf06270 */
[----:B------:R-:W-:-:S13]  /*0bd0*/  ISETP.GE.OR P0, PT, R22, UR12, P0 ;  /* 0x0000000c16007c0c */ /* 0x000fda0008706670 */
[----:B------:R-:W-:Y:S05]  /*0be0*/  @P0 EXIT ;  /* 0x000000000000094d */ /* 0x000fea0003800000 */
[----:B------:R-:W3:Y:S01]  /*0bf0*/  LDCU.U8 UR4, c[0x0][0x3ac] ;  /* 0x00007580ff0477ac */ /* 0x000ee20008000000 */
[----:B------:R-:W5:Y:S01]  /*0c00*/  LDC.64 R2, c[0x0][0x390] ;  /* 0x0000e400ff027b82 */ /* 0x000f620000000a00 */
[----:B------:R-:W-:Y:S01]  /*0c10*/  IMAD R17, R22, UR13, R17 ;  /* 0x0000000d16117c24 */ /* 0x000fe2000f8e0211 */
[----:B---3--:R-:W-:-:S06]  /*0c20*/  UPRMT UR4, UR4, 0x8880, URZ ;  /* 0x0000888004047896 */ /* 0x008fcc00080000ff */
[----:B------:R-:W-:Y:S01]  /*0c30*/  ISETP.NE.AND P0, PT, RZ, UR4, PT ;  /* 0x00000004ff007c0c */ /* 0x000fe2000bf05270 */
[----:B-----5:R-:W-:-:S05]  /*0c40*/  IMAD.WIDE R2, R17, 0x4, R2 ;  /* 0x0000000411027825 */ /* 0x020fca00078e0202 */
[----:B------:R3:W-:Y:S07]  /*0c50*/  STG.E desc[UR8][R2.64], R19 ;  /* 0x0000001302007986 */ /* 0x0007ee000c101908 */
[----:B------:R-:W-:Y:S05]  /*0c60*/  @!P0 EXIT ;  /* 0x000000000000894d */ /* 0x000fea0003800000 */
[----:B---3--:R-:W3:Y:S01]  /*0c70*/  LDC.64 R2, c[0x0][0x398] ;  /* 0x0000e600ff027b82 */ /* 0x008ee20000000a00 */
[----:B------:R-:W-:Y:S01]  /*0c80*/  FMNMX R19, RZ, R19, !PT ;  /* 0x00000013ff137209 */ /* 0x000fe20007800000 */
[----:B---3--:R-:W-:-:S05]  /*0c90*/  IMAD.WIDE R2, R17, 0x4, R2 ;  /* 0x0000000411027825 */ /* 0x008fca00078e0202 */
[----:B------:R-:W-:Y:S01]  /*0ca0*/  STG.E desc[UR8][R2.64], R19 ;  /* 0x0000001302007986 */ /* 0x000fe2000c101908 */
[----:B------:R-:W-:Y:S05]  /*0cb0*/  EXIT ;  /* 0x000000000000794d */ /* 0x000fea0003800000 */
.L_x_137:
        /* <DEDUP_REMOVED lines=12> */
.L_x_156:


//--------------------- .nv.shared.reserved.0     --------------------------
	.section	.nv.shared.reserved.0,"aw",@nobits
	.weak		__nv_reservedSMEM_offset_0_alias
	.size		__nv_reservedSMEM_offset_0_alias, 0, 64
	.other		__nv_reservedSMEM_offset_0_alias,@"STO_CUDA_RESERVED_SHARED STV_DEFAULT"
__nv_reservedSMEM_offset_0_alias:
	.zero		0
	.zero		64


//--------------------- .nv.shared._Z18update_weights_gpuPfS_iS_iif --------------------------
	.section	.nv.shared._Z18update_weights_gpuPfS_iS_iif,"aw",@nobits
	.sectionflags	@""
	.align	4
.nv.shared._Z18update_weights_gpuPfS_iS_iif:
	.zero		1152


//--------------------- .nv.shared._Z22blocked_gpu_matrixmultPfS_S_S_iiibb --------------------------
	.section	.nv.shared._Z22blocked_gpu_matrixmultPfS_S_S_iiibb,"aw",@nobits
	.sectionflags	@""
	.align	4
.nv.shared._Z22blocked_gpu_matrixmultPfS_S_S_iiibb:
	.zero		3072


//--------------------- .nv.constant0._Z24calc_xentropy_derivativePfiiS_S_ --------------------------
	.section	.nv.constant0._Z24calc_xentropy_derivativePfiiS_S_,"a",@progbits
	.sectionflags	@""
	.align	4
.nv.constant0._Z24calc_xentropy_derivativePfiiS_S_:
	.zero		928


//--------------------- .nv.constant0._Z21accumulate_actv_derivPfiiS_i --------------------------
	.section	.nv.constant0._Z21accumulate_actv_derivPfiiS_i,"a",@progbits
	.sectionflags	@""
	.align	4
.nv.constant0._Z21accumulate_actv_derivPfiiS_i:
	.zero		924


//--------------------- .nv.constant0._Z21calc_hadamard_productPfiiS_S_ --------------------------
	.section	.nv.constant0._Z21calc_hadamard_productPfiiS_S_,"a",@progbits
	.sectionflags	@""
	.align	4
.nv.constant0._Z21calc_hadamard_productPfiiS_S_:
	.zero		928


//--------------------- .nv.constant0._Z15update_bias_gpuPfiS_iiif --------------------------
	.section	.nv.constant0._Z15update_bias_gpuPfiS_iiif,"a",@progbits
	.sectionflags	@""
	.align	4
.nv.constant0._Z15update_bias_gpuPfiS_iiif:
	.zero		936


//--------------------- .nv.constant0._Z18update_weights_gpuPfS_iS_iif --------------------------
	.section	.nv.constant0._Z18update_weights_gpuPfS_iS_iif,"a",@progbits
	.sectionflags	@""
	.align	4
.nv.constant0._Z18update_weights_gpuPfS_iS_iif:
	.zero		940


//--------------------- .nv.constant0._Z24calc_relu_derivative_gpuPfiiS_ --------------------------
	.section	.nv.constant0._Z24calc_relu_derivative_gpuPfiiS_,"a",@progbits
	.sectionflags	@""
	.align	4
.nv.constant0._Z24calc_relu_derivative_gpuPfiiS_:
	.zero		920


//--------------------- .nv.constant0._Z22softmax_derivative_gpuPfS_iiS_ --------------------------
	.section	.nv.constant0._Z22softmax_derivative_gpuPfS_iiS_,"a",@progbits
	.sectionflags	@""
	.align	4
.nv.constant0._Z22softmax_derivative_gpuPfS_iiS_:
	.zero		928


//--------------------- .nv.constant0._Z19extract_avg_examplePfiiS_i --------------------------
	.section	.nv.constant0._Z19extract_avg_examplePfiiS_i,"a",@progbits
	.sectionflags	@""
	.align	4
.nv.constant0._Z19extract_avg_examplePfiiS_i:
	.zero		924


//--------------------- .nv.constant0._Z22extract_single_examplePfiiS_iiS_S_ --------------------------
	.section	.nv.constant0._Z22extract_single_examplePfiiS_iiS_S_,"a",@progbits
	.sectionflags	@""
	.align	4
.nv.constant0._Z22extract_single_examplePfiiS_iiS_S_:
	.zero		944


//--------------------- .nv.constant0._Z25crossentropy_output_layerPfiiS_S_S_ --------------------------
	.section	.nv.constant0._Z25crossentropy_output_layerPfiiS_S_S_,"a",@progbits
	.sectionflags	@""
	.align	4
.nv.constant0._Z25crossentropy_output_layerPfiiS_S_S_:
	.zero		936


//--------------------- .nv.constant0._Z20softmax_output_layerPfS_iiS_S_ --------------------------
	.section	.nv.constant0._Z20softmax_output_layerPfS_iiS_S_,"a",@progbits
	.sectionflags	@""
	.align	4
.nv.constant0._Z20softmax_output_layerPfS_iiS_S_:
	.zero		936


//--------------------- .nv.constant0._Z20calc_sum_exp_shiftedPfiiS_S_ --------------------------
	.section	.nv.constant0._Z20calc_sum_exp_shiftedPfiiS_S_,"a",@progbits
	.sectionflags	@""
	.align	4
.nv.constant0._Z20calc_sum_exp_shiftedPfiiS_S_:
	.zero		928


//--------------------- .nv.constant0._Z16calc_exp_shiftedPfiiS_S_ --------------------------
	.section	.nv.constant0._Z16calc_exp_shiftedPfiiS_S_,"a",@progbits
	.sectionflags	@""
	.align	4
.nv.constant0._Z16calc_exp_shiftedPfiiS_S_:
	.zero		928


//--------------------- .nv.constant0._Z22calc_max_layer_outputsPfiiS_ --------------------------
	.section	.nv.constant0._Z22calc_max_layer_outputsPfiiS_,"a",@progbits
	.sectionflags	@""
	.align	4
.nv.constant0._Z22calc_max_layer_outputsPfiiS_:
	.zero		920


//--------------------- .nv.constant0._Z22blocked_gpu_matrixmultPfS_S_S_iiibb --------------------------
	.section	.nv.constant0._Z22blocked_gpu_matrixmultPfS_S_S_iiibb,"a",@progbits
	.sectionflags	@""
	.align	4
.nv.constant0._Z22blocked_gpu_matrixmultPfS_S_S_iiibb:
	.zero		942


//--------------------- SYMBOLS --------------------------

	.type		.nv.reservedSmem.offset0,@object
	.size		.nv.reservedSmem.offset0,0x4
	.type		.nv.reservedSmem.cap,@object
	.size		.nv.reservedSmem.cap,0x4
